//
// Generated by NVIDIA NVVM Compiler
//
// Compiler Build ID: CL-36424714
// Cuda compilation tools, release 13.0, V13.0.88
// Based on NVVM 20.0.0
//

.version 9.0
.target sm_100
.address_size 64

.func  (.param .b32 func_retval0) _Z1gRKf
(
	.param .b64 _Z1gRKf_param_0
)
;
.global .align 8 .u64 d_g = _Z1gRKf;
.global .align 1 .b8 _ZN33_INTERNAL_59488ced_4_k_cu__Z1gRKf4cuda3std3__45__cpo5beginE[1];
.global .align 1 .b8 _ZN33_INTERNAL_59488ced_4_k_cu__Z1gRKf4cuda3std3__45__cpo3endE[1];
.global .align 1 .b8 _ZN33_INTERNAL_59488ced_4_k_cu__Z1gRKf4cuda3std3__45__cpo6cbeginE[1];
.global .align 1 .b8 _ZN33_INTERNAL_59488ced_4_k_cu__Z1gRKf4cuda3std3__45__cpo4cendE[1];
.global .align 1 .b8 _ZN33_INTERNAL_59488ced_4_k_cu__Z1gRKf4cuda3std3__45__cpo6rbeginE[1];
.global .align 1 .b8 _ZN33_INTERNAL_59488ced_4_k_cu__Z1gRKf4cuda3std3__45__cpo4rendE[1];
.global .align 1 .b8 _ZN33_INTERNAL_59488ced_4_k_cu__Z1gRKf4cuda3std3__45__cpo7crbeginE[1];
.global .align 1 .b8 _ZN33_INTERNAL_59488ced_4_k_cu__Z1gRKf4cuda3std3__45__cpo5crendE[1];
.global .align 1 .b8 _ZN33_INTERNAL_59488ced_4_k_cu__Z1gRKf4cuda3std3__435_GLOBAL__N__59488ced_4_k_cu__Z1gRKf6ignoreE[1];
.global .align 1 .b8 _ZN33_INTERNAL_59488ced_4_k_cu__Z1gRKf4cuda3std3__419piecewise_constructE[1];
.global .align 1 .b8 _ZN33_INTERNAL_59488ced_4_k_cu__Z1gRKf4cuda3std3__48in_placeE[1];
.global .align 1 .b8 _ZN33_INTERNAL_59488ced_4_k_cu__Z1gRKf4cuda3std3__420unreachable_sentinelE[1];
.global .align 1 .b8 _ZN33_INTERNAL_59488ced_4_k_cu__Z1gRKf4cuda3std3__47nulloptE[1];
.global .align 1 .b8 _ZN33_INTERNAL_59488ced_4_k_cu__Z1gRKf4cuda3std3__48unexpectE[1];
.global .align 1 .b8 _ZN33_INTERNAL_59488ced_4_k_cu__Z1gRKf4cuda3std6ranges3__45__cpo4swapE[1];
.global .align 1 .b8 _ZN33_INTERNAL_59488ced_4_k_cu__Z1gRKf4cuda3std6ranges3__45__cpo9iter_moveE[1];
.global .align 1 .b8 _ZN33_INTERNAL_59488ced_4_k_cu__Z1gRKf4cuda3std6ranges3__45__cpo5beginE[1];
.global .align 1 .b8 _ZN33_INTERNAL_59488ced_4_k_cu__Z1gRKf4cuda3std6ranges3__45__cpo3endE[1];
.global .align 1 .b8 _ZN33_INTERNAL_59488ced_4_k_cu__Z1gRKf4cuda3std6ranges3__45__cpo6cbeginE[1];
.global .align 1 .b8 _ZN33_INTERNAL_59488ced_4_k_cu__Z1gRKf4cuda3std6ranges3__45__cpo4cendE[1];
.global .align 1 .b8 _ZN33_INTERNAL_59488ced_4_k_cu__Z1gRKf4cuda3std6ranges3__45__cpo7advanceE[1];
.global .align 1 .b8 _ZN33_INTERNAL_59488ced_4_k_cu__Z1gRKf4cuda3std6ranges3__45__cpo9iter_swapE[1];
.global .align 1 .b8 _ZN33_INTERNAL_59488ced_4_k_cu__Z1gRKf4cuda3std6ranges3__45__cpo4nextE[1];
.global .align 1 .b8 _ZN33_INTERNAL_59488ced_4_k_cu__Z1gRKf4cuda3std6ranges3__45__cpo4prevE[1];
.global .align 1 .b8 _ZN33_INTERNAL_59488ced_4_k_cu__Z1gRKf4cuda3std6ranges3__45__cpo4dataE[1];
.global .align 1 .b8 _ZN33_INTERNAL_59488ced_4_k_cu__Z1gRKf4cuda3std6ranges3__45__cpo5cdataE[1];
.global .align 1 .b8 _ZN33_INTERNAL_59488ced_4_k_cu__Z1gRKf4cuda3std6ranges3__45__cpo4sizeE[1];
.global .align 1 .b8 _ZN33_INTERNAL_59488ced_4_k_cu__Z1gRKf4cuda3std6ranges3__45__cpo5ssizeE[1];
.global .align 1 .b8 _ZN33_INTERNAL_59488ced_4_k_cu__Z1gRKf4cuda3std6ranges3__45__cpo8distanceE[1];
.global .align 1 .b8 _ZN33_INTERNAL_59488ced_4_k_cu__Z1gRKf6thrust24THRUST_300001_SM_1000_NS8cuda_cub3parE[1];
.global .align 1 .b8 _ZN33_INTERNAL_59488ced_4_k_cu__Z1gRKf6thrust24THRUST_300001_SM_1000_NS8cuda_cub10par_nosyncE[1];
.global .align 1 .b8 _ZN33_INTERNAL_59488ced_4_k_cu__Z1gRKf6thrust24THRUST_300001_SM_1000_NS6system6detail10sequential3seqE[1];
.global .align 1 .b8 _ZN33_INTERNAL_59488ced_4_k_cu__Z1gRKf6thrust24THRUST_300001_SM_1000_NS12placeholders2_1E[1];
.global .align 1 .b8 _ZN33_INTERNAL_59488ced_4_k_cu__Z1gRKf6thrust24THRUST_300001_SM_1000_NS12placeholders2_2E[1];
.global .align 1 .b8 _ZN33_INTERNAL_59488ced_4_k_cu__Z1gRKf6thrust24THRUST_300001_SM_1000_NS12placeholders2_3E[1];
.global .align 1 .b8 _ZN33_INTERNAL_59488ced_4_k_cu__Z1gRKf6thrust24THRUST_300001_SM_1000_NS12placeholders2_4E[1];
.global .align 1 .b8 _ZN33_INTERNAL_59488ced_4_k_cu__Z1gRKf6thrust24THRUST_300001_SM_1000_NS12placeholders2_5E[1];
.global .align 1 .b8 _ZN33_INTERNAL_59488ced_4_k_cu__Z1gRKf6thrust24THRUST_300001_SM_1000_NS12placeholders2_6E[1];
.global .align 1 .b8 _ZN33_INTERNAL_59488ced_4_k_cu__Z1gRKf6thrust24THRUST_300001_SM_1000_NS12placeholders2_7E[1];
.global .align 1 .b8 _ZN33_INTERNAL_59488ced_4_k_cu__Z1gRKf6thrust24THRUST_300001_SM_1000_NS12placeholders2_8E[1];
.global .align 1 .b8 _ZN33_INTERNAL_59488ced_4_k_cu__Z1gRKf6thrust24THRUST_300001_SM_1000_NS12placeholders2_9E[1];
.global .align 1 .b8 _ZN33_INTERNAL_59488ced_4_k_cu__Z1gRKf6thrust24THRUST_300001_SM_1000_NS12placeholders3_10E[1];
.global .align 1 .b8 _ZN33_INTERNAL_59488ced_4_k_cu__Z1gRKf6thrust24THRUST_300001_SM_1000_NS3seqE[1];

.func  (.param .b32 func_retval0) _Z1gRKf(
	.param .b64 _Z1gRKf_param_0
)
{
	.reg .b32 	%f<3>;
	.reg .b64 	%rd<2>;

	ld.param.u64 	%rd1, [_Z1gRKf_param_0];
	ld.f32 	%f1, [%rd1];
	mul.f32 	%f2, %f1, 0f40400000;
	st.param.f32 	[func_retval0], %f2;
	ret;

}
	// .globl	_ZN3cub18CUB_300001_SM_10006detail11EmptyKernelIvEEvv
.visible .entry _ZN3cub18CUB_300001_SM_10006detail11EmptyKernelIvEEvv()
{


	ret;

}
	// .globl	_ZN3cub18CUB_300001_SM_10006detail8for_each13static_kernelINS2_12policy_hub_t12policy_500_tEmN6thrust24THRUST_300001_SM_1000_NS8cuda_cub20__uninitialized_fill7functorINS7_10device_ptrIfEEfEEEEvT0_T1_
.visible .entry _ZN3cub18CUB_300001_SM_10006detail8for_each13static_kernelINS2_12policy_hub_t12policy_500_tEmN6thrust24THRUST_300001_SM_1000_NS8cuda_cub20__uninitialized_fill7functorINS7_10device_ptrIfEEfEEEEvT0_T1_(
	.param .u64 _ZN3cub18CUB_300001_SM_10006detail8for_each13static_kernelINS2_12policy_hub_t12policy_500_tEmN6thrust24THRUST_300001_SM_1000_NS8cuda_cub20__uninitialized_fill7functorINS7_10device_ptrIfEEfEEEEvT0_T1__param_0,
	.param .align 8 .b8 _ZN3cub18CUB_300001_SM_10006detail8for_each13static_kernelINS2_12policy_hub_t12policy_500_tEmN6thrust24THRUST_300001_SM_1000_NS8cuda_cub20__uninitialized_fill7functorINS7_10device_ptrIfEEfEEEEvT0_T1__param_1[16]
)
.maxntid 256
{
	.reg .pred 	%p<4>;
	.reg .b16 	%rs<5>;
	.reg .b32 	%r<10>;
	.reg .b32 	%f<3>;
	.reg .b64 	%rd<16>;

	ld.param.f32 	%f2, [_ZN3cub18CUB_300001_SM_10006detail8for_each13static_kernelINS2_12policy_hub_t12policy_500_tEmN6thrust24THRUST_300001_SM_1000_NS8cuda_cub20__uninitialized_fill7functorINS7_10device_ptrIfEEfEEEEvT0_T1__param_1+8];
	ld.param.u64 	%rd4, [_ZN3cub18CUB_300001_SM_10006detail8for_each13static_kernelINS2_12policy_hub_t12policy_500_tEmN6thrust24THRUST_300001_SM_1000_NS8cuda_cub20__uninitialized_fill7functorINS7_10device_ptrIfEEfEEEEvT0_T1__param_1];
	ld.param.u64 	%rd5, [_ZN3cub18CUB_300001_SM_10006detail8for_each13static_kernelINS2_12policy_hub_t12policy_500_tEmN6thrust24THRUST_300001_SM_1000_NS8cuda_cub20__uninitialized_fill7functorINS7_10device_ptrIfEEfEEEEvT0_T1__param_0];
	mov.u32 	%r7, %ctaid.x;
	mul.wide.u32 	%rd1, %r7, 512;
	sub.s64 	%rd2, %rd5, %rd1;
	setp.lt.u64 	%p1, %rd2, 512;
	@%p1 bra 	$L__BB2_2;
	mov.u32 	%r9, %tid.x;
	cvta.to.global.u64 	%rd11, %rd4;
	cvt.u64.u32 	%rd12, %r9;
	add.s64 	%rd13, %rd1, %rd12;
	shl.b64 	%rd14, %rd13, 2;
	add.s64 	%rd15, %rd11, %rd14;
	st.global.f32 	[%rd15], %f2;
	st.global.f32 	[%rd15+1024], %f2;
	bra.uni 	$L__BB2_6;
$L__BB2_2:
	cvta.to.global.u64 	%rd6, %rd4;
	mov.u32 	%r1, %tid.x;
	cvt.u64.u32 	%rd7, %r1;
	setp.le.u64 	%p2, %rd2, %rd7;
	add.s64 	%rd8, %rd1, %rd7;
	shl.b64 	%rd9, %rd8, 2;
	add.s64 	%rd3, %rd6, %rd9;
	@%p2 bra 	$L__BB2_4;
	st.global.f32 	[%rd3], %f2;
$L__BB2_4:
	add.s32 	%r8, %r1, 256;
	cvt.u64.u32 	%rd10, %r8;
	setp.le.u64 	%p3, %rd2, %rd10;
	@%p3 bra 	$L__BB2_6;
	st.global.f32 	[%rd3+1024], %f2;
$L__BB2_6:
	ret;

}
	// .globl	_ZN3cub18CUB_300001_SM_10006detail8for_each13static_kernelINS2_12policy_hub_t12policy_500_tEmN6thrust24THRUST_300001_SM_1000_NS8cuda_cub20__uninitialized_copy7functorINS7_6detail15normal_iteratorINS7_10device_ptrIfEEEENS7_7pointerIfNS8_3tagENS7_11use_defaultESI_EEEEEEvT0_T1_
.visible .entry _ZN3cub18CUB_300001_SM_10006detail8for_each13static_kernelINS2_12policy_hub_t12policy_500_tEmN6thrust24THRUST_300001_SM_1000_NS8cuda_cub20__uninitialized_copy7functorINS7_6detail15normal_iteratorINS7_10device_ptrIfEEEENS7_7pointerIfNS8_3tagENS7_11use_defaultESI_EEEEEEvT0_T1_(
	.param .u64 _ZN3cub18CUB_300001_SM_10006detail8for_each13static_kernelINS2_12policy_hub_t12policy_500_tEmN6thrust24THRUST_300001_SM_1000_NS8cuda_cub20__uninitialized_copy7functorINS7_6detail15normal_iteratorINS7_10device_ptrIfEEEENS7_7pointerIfNS8_3tagENS7_11use_defaultESI_EEEEEEvT0_T1__param_0,
	.param .align 8 .b8 _ZN3cub18CUB_300001_SM_10006detail8for_each13static_kernelINS2_12policy_hub_t12policy_500_tEmN6thrust24THRUST_300001_SM_1000_NS8cuda_cub20__uninitialized_copy7functorINS7_6detail15normal_iteratorINS7_10device_ptrIfEEEENS7_7pointerIfNS8_3tagENS7_11use_defaultESI_EEEEEEvT0_T1__param_1[16]
)
.maxntid 256
{
	.reg .pred 	%p<4>;
	.reg .b32 	%r<6>;
	.reg .b32 	%f<5>;
	.reg .b64 	%rd<25>;

	ld.param.u64 	%rd7, [_ZN3cub18CUB_300001_SM_10006detail8for_each13static_kernelINS2_12policy_hub_t12policy_500_tEmN6thrust24THRUST_300001_SM_1000_NS8cuda_cub20__uninitialized_copy7functorINS7_6detail15normal_iteratorINS7_10device_ptrIfEEEENS7_7pointerIfNS8_3tagENS7_11use_defaultESI_EEEEEEvT0_T1__param_1+8];
	ld.param.u64 	%rd6, [_ZN3cub18CUB_300001_SM_10006detail8for_each13static_kernelINS2_12policy_hub_t12policy_500_tEmN6thrust24THRUST_300001_SM_1000_NS8cuda_cub20__uninitialized_copy7functorINS7_6detail15normal_iteratorINS7_10device_ptrIfEEEENS7_7pointerIfNS8_3tagENS7_11use_defaultESI_EEEEEEvT0_T1__param_1];
	ld.param.u64 	%rd8, [_ZN3cub18CUB_300001_SM_10006detail8for_each13static_kernelINS2_12policy_hub_t12policy_500_tEmN6thrust24THRUST_300001_SM_1000_NS8cuda_cub20__uninitialized_copy7functorINS7_6detail15normal_iteratorINS7_10device_ptrIfEEEENS7_7pointerIfNS8_3tagENS7_11use_defaultESI_EEEEEEvT0_T1__param_0];
	mov.u32 	%r1, %ctaid.x;
	mul.wide.u32 	%rd1, %r1, 512;
	sub.s64 	%rd2, %rd8, %rd1;
	setp.lt.u64 	%p1, %rd2, 512;
	@%p1 bra 	$L__BB3_2;
	mov.u32 	%r5, %tid.x;
	cvta.to.global.u64 	%rd18, %rd7;
	cvta.to.global.u64 	%rd19, %rd6;
	cvt.u64.u32 	%rd20, %r5;
	add.s64 	%rd21, %rd1, %rd20;
	shl.b64 	%rd22, %rd21, 2;
	add.s64 	%rd23, %rd19, %rd22;
	add.s64 	%rd24, %rd18, %rd22;
	ld.global.f32 	%f3, [%rd23];
	st.global.f32 	[%rd24], %f3;
	ld.global.f32 	%f4, [%rd23+1024];
	st.global.f32 	[%rd24+1024], %f4;
	bra.uni 	$L__BB3_6;
$L__BB3_2:
	cvta.to.global.u64 	%rd3, %rd6;
	cvta.to.global.u64 	%rd4, %rd7;
	mov.u32 	%r2, %tid.x;
	cvt.u64.u32 	%rd5, %r2;
	setp.le.u64 	%p2, %rd2, %rd5;
	@%p2 bra 	$L__BB3_4;
	add.s64 	%rd9, %rd1, %rd5;
	shl.b64 	%rd10, %rd9, 2;
	add.s64 	%rd11, %rd3, %rd10;
	add.s64 	%rd12, %rd4, %rd10;
	ld.global.f32 	%f1, [%rd11];
	st.global.f32 	[%rd12], %f1;
$L__BB3_4:
	cvt.u32.u64 	%r3, %rd5;
	add.s32 	%r4, %r3, 256;
	cvt.u64.u32 	%rd13, %r4;
	setp.le.u64 	%p3, %rd2, %rd13;
	@%p3 bra 	$L__BB3_6;
	add.s64 	%rd14, %rd1, %rd5;
	shl.b64 	%rd15, %rd14, 2;
	add.s64 	%rd16, %rd3, %rd15;
	add.s64 	%rd17, %rd4, %rd15;
	ld.global.f32 	%f2, [%rd16+1024];
	st.global.f32 	[%rd17+1024], %f2;
$L__BB3_6:
	ret;

}
	// .globl	_ZN3cub18CUB_300001_SM_10006detail9transform16transform_kernelINS2_10policy_hubILb1EN4cuda3std3__45tupleIJN6thrust24THRUST_300001_SM_1000_NS6detail15normal_iteratorINSA_10device_ptrIfEEEEEEEE10policy1000Ei7functorSF_JPfEEEvT0_iT1_T2_DpNS2_10kernel_argIT3_EE
.visible .entry _ZN3cub18CUB_300001_SM_10006detail9transform16transform_kernelINS2_10policy_hubILb1EN4cuda3std3__45tupleIJN6thrust24THRUST_300001_SM_1000_NS6detail15normal_iteratorINSA_10device_ptrIfEEEEEEEE10policy1000Ei7functorSF_JPfEEEvT0_iT1_T2_DpNS2_10kernel_argIT3_EE(
	.param .u32 _ZN3cub18CUB_300001_SM_10006detail9transform16transform_kernelINS2_10policy_hubILb1EN4cuda3std3__45tupleIJN6thrust24THRUST_300001_SM_1000_NS6detail15normal_iteratorINSA_10device_ptrIfEEEEEEEE10policy1000Ei7functorSF_JPfEEEvT0_iT1_T2_DpNS2_10kernel_argIT3_EE_param_0,
	.param .u32 _ZN3cub18CUB_300001_SM_10006detail9transform16transform_kernelINS2_10policy_hubILb1EN4cuda3std3__45tupleIJN6thrust24THRUST_300001_SM_1000_NS6detail15normal_iteratorINSA_10device_ptrIfEEEEEEEE10policy1000Ei7functorSF_JPfEEEvT0_iT1_T2_DpNS2_10kernel_argIT3_EE_param_1,
	.param .align 8 .b8 _ZN3cub18CUB_300001_SM_10006detail9transform16transform_kernelINS2_10policy_hubILb1EN4cuda3std3__45tupleIJN6thrust24THRUST_300001_SM_1000_NS6detail15normal_iteratorINSA_10device_ptrIfEEEEEEEE10policy1000Ei7functorSF_JPfEEEvT0_iT1_T2_DpNS2_10kernel_argIT3_EE_param_2[8],
	.param .align 8 .b8 _ZN3cub18CUB_300001_SM_10006detail9transform16transform_kernelINS2_10policy_hubILb1EN4cuda3std3__45tupleIJN6thrust24THRUST_300001_SM_1000_NS6detail15normal_iteratorINSA_10device_ptrIfEEEEEEEE10policy1000Ei7functorSF_JPfEEEvT0_iT1_T2_DpNS2_10kernel_argIT3_EE_param_3[8],
	.param .align 8 .b8 _ZN3cub18CUB_300001_SM_10006detail9transform16transform_kernelINS2_10policy_hubILb1EN4cuda3std3__45tupleIJN6thrust24THRUST_300001_SM_1000_NS6detail15normal_iteratorINSA_10device_ptrIfEEEEEEEE10policy1000Ei7functorSF_JPfEEEvT0_iT1_T2_DpNS2_10kernel_argIT3_EE_param_4[16]
)
.maxntid 128
{
	.reg .pred 	%p<27>;
	.reg .b32 	%r<64>;
	.reg .b32 	%f<45>;
	.reg .b64 	%rd<64>;

	ld.param.u64 	%rd9, [_ZN3cub18CUB_300001_SM_10006detail9transform16transform_kernelINS2_10policy_hubILb1EN4cuda3std3__45tupleIJN6thrust24THRUST_300001_SM_1000_NS6detail15normal_iteratorINSA_10device_ptrIfEEEEEEEE10policy1000Ei7functorSF_JPfEEEvT0_iT1_T2_DpNS2_10kernel_argIT3_EE_param_2];
	ld.param.u64 	%rd2, [_ZN3cub18CUB_300001_SM_10006detail9transform16transform_kernelINS2_10policy_hubILb1EN4cuda3std3__45tupleIJN6thrust24THRUST_300001_SM_1000_NS6detail15normal_iteratorINSA_10device_ptrIfEEEEEEEE10policy1000Ei7functorSF_JPfEEEvT0_iT1_T2_DpNS2_10kernel_argIT3_EE_param_4];
	ld.param.u32 	%r38, [_ZN3cub18CUB_300001_SM_10006detail9transform16transform_kernelINS2_10policy_hubILb1EN4cuda3std3__45tupleIJN6thrust24THRUST_300001_SM_1000_NS6detail15normal_iteratorINSA_10device_ptrIfEEEEEEEE10policy1000Ei7functorSF_JPfEEEvT0_iT1_T2_DpNS2_10kernel_argIT3_EE_param_0];
	ld.param.u64 	%rd10, [_ZN3cub18CUB_300001_SM_10006detail9transform16transform_kernelINS2_10policy_hubILb1EN4cuda3std3__45tupleIJN6thrust24THRUST_300001_SM_1000_NS6detail15normal_iteratorINSA_10device_ptrIfEEEEEEEE10policy1000Ei7functorSF_JPfEEEvT0_iT1_T2_DpNS2_10kernel_argIT3_EE_param_3];
	ld.param.u32 	%r37, [_ZN3cub18CUB_300001_SM_10006detail9transform16transform_kernelINS2_10policy_hubILb1EN4cuda3std3__45tupleIJN6thrust24THRUST_300001_SM_1000_NS6detail15normal_iteratorINSA_10device_ptrIfEEEEEEEE10policy1000Ei7functorSF_JPfEEEvT0_iT1_T2_DpNS2_10kernel_argIT3_EE_param_1];
	cvta.to.global.u64 	%rd1, %rd10;
	shl.b32 	%r1, %r37, 7;
	mov.u32 	%r39, %ctaid.x;
	mul.lo.s32 	%r2, %r1, %r39;
	sub.s32 	%r3, %r38, %r2;
	min.s32 	%r4, %r1, %r3;
	shl.b32 	%r5, %r4, 2;
	mov.u32 	%r6, %tid.x;
	shl.b32 	%r55, %r6, 7;
	setp.ge.s32 	%p1, %r55, %r5;
	@%p1 bra 	$L__BB4_3;
	cvta.to.global.u64 	%rd11, %rd2;
	mul.wide.u32 	%rd12, %r6, 128;
	add.s64 	%rd13, %rd11, %rd12;
	mul.wide.s32 	%rd14, %r2, 4;
	add.s64 	%rd63, %rd13, %rd14;
$L__BB4_2:
	.pragma "nounroll";
	// begin inline asm
	prefetch.global.L2 [%rd63];
	// end inline asm
	add.s32 	%r55, %r55, 16384;
	add.s64 	%rd63, %rd63, 16384;
	setp.lt.s32 	%p2, %r55, %r5;
	@%p2 bra 	$L__BB4_2;
$L__BB4_3:
	mul.wide.s32 	%rd16, %r2, 4;
	add.s64 	%rd7, %rd2, %rd16;
	add.s64 	%rd8, %rd1, %rd16;
	setp.gt.s32 	%p3, %r1, %r3;
	@%p3 bra 	$L__BB4_16;
	setp.lt.s32 	%p4, %r37, 1;
	@%p4 bra 	$L__BB4_38;
	and.b32  	%r10, %r37, 7;
	setp.lt.u32 	%p5, %r37, 8;
	mov.b32 	%r61, 0;
	@%p5 bra 	$L__BB4_8;
	and.b32  	%r61, %r37, 2147483640;
	neg.s32 	%r57, %r61;
	mov.u32 	%r56, %r6;
$L__BB4_7:
	.pragma "nounroll";
	add.s32 	%r41, %r56, 128;
	mul.wide.u32 	%rd17, %r56, 4;
	add.s64 	%rd18, %rd7, %rd17;
	{ // callseq 0, 0
	.param .b64 param0;
	st.param.b64 	[param0], %rd18;
	.param .b32 retval0;
	prototype_0 : .callprototype (.param .b32 _) _ (.param .b64 _);
	call (retval0), 
	%rd9, 
	(
	param0
	)
	, prototype_0;
	ld.param.f32 	%f1, [retval0];
	} // callseq 0
	add.s64 	%rd19, %rd8, %rd17;
	st.global.f32 	[%rd19], %f1;
	mul.wide.s32 	%rd20, %r41, 4;
	add.s64 	%rd21, %rd7, %rd20;
	{ // callseq 1, 0
	.param .b64 param0;
	st.param.b64 	[param0], %rd21;
	.param .b32 retval0;
	prototype_1 : .callprototype (.param .b32 _) _ (.param .b64 _);
	call (retval0), 
	%rd9, 
	(
	param0
	)
	, prototype_1;
	ld.param.f32 	%f3, [retval0];
	} // callseq 1
	add.s64 	%rd22, %rd8, %rd20;
	st.global.f32 	[%rd22], %f3;
	add.s64 	%rd23, %rd21, 512;
	{ // callseq 2, 0
	.param .b64 param0;
	st.param.b64 	[param0], %rd23;
	.param .b32 retval0;
	prototype_2 : .callprototype (.param .b32 _) _ (.param .b64 _);
	call (retval0), 
	%rd9, 
	(
	param0
	)
	, prototype_2;
	ld.param.f32 	%f5, [retval0];
	} // callseq 2
	st.global.f32 	[%rd22+512], %f5;
	add.s64 	%rd24, %rd21, 1024;
	{ // callseq 3, 0
	.param .b64 param0;
	st.param.b64 	[param0], %rd24;
	.param .b32 retval0;
	prototype_3 : .callprototype (.param .b32 _) _ (.param .b64 _);
	call (retval0), 
	%rd9, 
	(
	param0
	)
	, prototype_3;
	ld.param.f32 	%f7, [retval0];
	} // callseq 3
	st.global.f32 	[%rd22+1024], %f7;
	add.s64 	%rd25, %rd21, 1536;
	{ // callseq 4, 0
	.param .b64 param0;
	st.param.b64 	[param0], %rd25;
	.param .b32 retval0;
	prototype_4 : .callprototype (.param .b32 _) _ (.param .b64 _);
	call (retval0), 
	%rd9, 
	(
	param0
	)
	, prototype_4;
	ld.param.f32 	%f9, [retval0];
	} // callseq 4
	st.global.f32 	[%rd22+1536], %f9;
	add.s64 	%rd26, %rd21, 2048;
	{ // callseq 5, 0
	.param .b64 param0;
	st.param.b64 	[param0], %rd26;
	.param .b32 retval0;
	prototype_5 : .callprototype (.param .b32 _) _ (.param .b64 _);
	call (retval0), 
	%rd9, 
	(
	param0
	)
	, prototype_5;
	ld.param.f32 	%f11, [retval0];
	} // callseq 5
	st.global.f32 	[%rd22+2048], %f11;
	add.s64 	%rd27, %rd21, 2560;
	{ // callseq 6, 0
	.param .b64 param0;
	st.param.b64 	[param0], %rd27;
	.param .b32 retval0;
	prototype_6 : .callprototype (.param .b32 _) _ (.param .b64 _);
	call (retval0), 
	%rd9, 
	(
	param0
	)
	, prototype_6;
	ld.param.f32 	%f13, [retval0];
	} // callseq 6
	st.global.f32 	[%rd22+2560], %f13;
	add.s64 	%rd28, %rd21, 3072;
	{ // callseq 7, 0
	.param .b64 param0;
	st.param.b64 	[param0], %rd28;
	.param .b32 retval0;
	prototype_7 : .callprototype (.param .b32 _) _ (.param .b64 _);
	call (retval0), 
	%rd9, 
	(
	param0
	)
	, prototype_7;
	ld.param.f32 	%f15, [retval0];
	} // callseq 7
	st.global.f32 	[%rd22+3072], %f15;
	add.s32 	%r57, %r57, 8;
	add.s32 	%r56, %r56, 1024;
	setp.eq.s32 	%p6, %r57, 0;
	@%p6 bra 	$L__BB4_8;
	bra.uni 	$L__BB4_7;
$L__BB4_8:
	setp.eq.s32 	%p7, %r10, 0;
	@%p7 bra 	$L__BB4_38;
	and.b32  	%r32, %r37, 3;
	setp.lt.u32 	%p8, %r10, 4;
	@%p8 bra 	$L__BB4_11;
	shl.b32 	%r42, %r61, 7;
	add.s32 	%r43, %r42, %r6;
	mul.wide.s32 	%rd29, %r43, 4;
	add.s64 	%rd30, %rd7, %rd29;
	{ // callseq 8, 0
	.param .b64 param0;
	st.param.b64 	[param0], %rd30;
	.param .b32 retval0;
	prototype_8 : .callprototype (.param .b32 _) _ (.param .b64 _);
	call (retval0), 
	%rd9, 
	(
	param0
	)
	, prototype_8;
	ld.param.f32 	%f17, [retval0];
	} // callseq 8
	add.s64 	%rd31, %rd8, %rd29;
	st.global.f32 	[%rd31], %f17;
	add.s64 	%rd32, %rd30, 512;
	{ // callseq 9, 0
	.param .b64 param0;
	st.param.b64 	[param0], %rd32;
	.param .b32 retval0;
	prototype_9 : .callprototype (.param .b32 _) _ (.param .b64 _);
	call (retval0), 
	%rd9, 
	(
	param0
	)
	, prototype_9;
	ld.param.f32 	%f19, [retval0];
	} // callseq 9
	st.global.f32 	[%rd31+512], %f19;
	add.s64 	%rd33, %rd30, 1024;
	{ // callseq 10, 0
	.param .b64 param0;
	st.param.b64 	[param0], %rd33;
	.param .b32 retval0;
	prototype_10 : .callprototype (.param .b32 _) _ (.param .b64 _);
	call (retval0), 
	%rd9, 
	(
	param0
	)
	, prototype_10;
	ld.param.f32 	%f21, [retval0];
	} // callseq 10
	st.global.f32 	[%rd31+1024], %f21;
	add.s64 	%rd34, %rd30, 1536;
	{ // callseq 11, 0
	.param .b64 param0;
	st.param.b64 	[param0], %rd34;
	.param .b32 retval0;
	prototype_11 : .callprototype (.param .b32 _) _ (.param .b64 _);
	call (retval0), 
	%rd9, 
	(
	param0
	)
	, prototype_11;
	ld.param.f32 	%f23, [retval0];
	} // callseq 11
	st.global.f32 	[%rd31+1536], %f23;
	add.s32 	%r61, %r61, 4;
$L__BB4_11:
	setp.eq.s32 	%p9, %r32, 0;
	@%p9 bra 	$L__BB4_38;
	setp.eq.s32 	%p10, %r32, 1;
	@%p10 bra 	$L__BB4_14;
	shl.b32 	%r44, %r61, 7;
	add.s32 	%r45, %r44, %r6;
	mul.wide.s32 	%rd35, %r45, 4;
	add.s64 	%rd36, %rd7, %rd35;
	{ // callseq 12, 0
	.param .b64 param0;
	st.param.b64 	[param0], %rd36;
	.param .b32 retval0;
	prototype_12 : .callprototype (.param .b32 _) _ (.param .b64 _);
	call (retval0), 
	%rd9, 
	(
	param0
	)
	, prototype_12;
	ld.param.f32 	%f25, [retval0];
	} // callseq 12
	add.s64 	%rd37, %rd8, %rd35;
	st.global.f32 	[%rd37], %f25;
	add.s64 	%rd38, %rd36, 512;
	{ // callseq 13, 0
	.param .b64 param0;
	st.param.b64 	[param0], %rd38;
	.param .b32 retval0;
	prototype_13 : .callprototype (.param .b32 _) _ (.param .b64 _);
	call (retval0), 
	%rd9, 
	(
	param0
	)
	, prototype_13;
	ld.param.f32 	%f27, [retval0];
	} // callseq 13
	st.global.f32 	[%rd37+512], %f27;
	add.s32 	%r61, %r61, 2;
$L__BB4_14:
	and.b32  	%r46, %r37, 1;
	setp.eq.b32 	%p11, %r46, 1;
	not.pred 	%p12, %p11;
	@%p12 bra 	$L__BB4_38;
	shl.b32 	%r47, %r61, 7;
	add.s32 	%r48, %r47, %r6;
	mul.wide.s32 	%rd39, %r48, 4;
	add.s64 	%rd40, %rd7, %rd39;
	{ // callseq 14, 0
	.param .b64 param0;
	st.param.b64 	[param0], %rd40;
	.param .b32 retval0;
	prototype_14 : .callprototype (.param .b32 _) _ (.param .b64 _);
	call (retval0), 
	%rd9, 
	(
	param0
	)
	, prototype_14;
	ld.param.f32 	%f29, [retval0];
	} // callseq 14
	add.s64 	%rd41, %rd8, %rd39;
	st.global.f32 	[%rd41], %f29;
	bra.uni 	$L__BB4_38;
$L__BB4_16:
	setp.lt.s32 	%p13, %r37, 1;
	@%p13 bra 	$L__BB4_38;
	and.b32  	%r13, %r37, 3;
	setp.lt.u32 	%p14, %r37, 4;
	mov.b32 	%r59, 0;
	@%p14 bra 	$L__BB4_28;
	and.b32  	%r59, %r37, 2147483644;
	mov.b32 	%r58, 0;
$L__BB4_19:
	.pragma "nounroll";
	shl.b32 	%r51, %r58, 7;
	add.s32 	%r20, %r51, %r6;
	setp.ge.s32 	%p15, %r20, %r4;
	@%p15 bra 	$L__BB4_21;
	mul.wide.s32 	%rd42, %r20, 4;
	add.s64 	%rd43, %rd7, %rd42;
	{ // callseq 15, 0
	.param .b64 param0;
	st.param.b64 	[param0], %rd43;
	.param .b32 retval0;
	prototype_15 : .callprototype (.param .b32 _) _ (.param .b64 _);
	call (retval0), 
	%rd9, 
	(
	param0
	)
	, prototype_15;
	ld.param.f32 	%f31, [retval0];
	} // callseq 15
	add.s64 	%rd44, %rd8, %rd42;
	st.global.f32 	[%rd44], %f31;
$L__BB4_21:
	add.s32 	%r21, %r20, 128;
	setp.ge.s32 	%p16, %r21, %r4;
	@%p16 bra 	$L__BB4_23;
	mul.wide.s32 	%rd45, %r21, 4;
	add.s64 	%rd46, %rd7, %rd45;
	{ // callseq 16, 0
	.param .b64 param0;
	st.param.b64 	[param0], %rd46;
	.param .b32 retval0;
	prototype_16 : .callprototype (.param .b32 _) _ (.param .b64 _);
	call (retval0), 
	%rd9, 
	(
	param0
	)
	, prototype_16;
	ld.param.f32 	%f33, [retval0];
	} // callseq 16
	add.s64 	%rd47, %rd8, %rd45;
	st.global.f32 	[%rd47], %f33;
$L__BB4_23:
	add.s32 	%r22, %r20, 256;
	setp.ge.s32 	%p17, %r22, %r4;
	@%p17 bra 	$L__BB4_25;
	mul.wide.s32 	%rd48, %r22, 4;
	add.s64 	%rd49, %rd7, %rd48;
	{ // callseq 17, 0
	.param .b64 param0;
	st.param.b64 	[param0], %rd49;
	.param .b32 retval0;
	prototype_17 : .callprototype (.param .b32 _) _ (.param .b64 _);
	call (retval0), 
	%rd9, 
	(
	param0
	)
	, prototype_17;
	ld.param.f32 	%f35, [retval0];
	} // callseq 17
	add.s64 	%rd50, %rd8, %rd48;
	st.global.f32 	[%rd50], %f35;
$L__BB4_25:
	add.s32 	%r23, %r20, 384;
	setp.ge.s32 	%p18, %r23, %r4;
	@%p18 bra 	$L__BB4_27;
	mul.wide.s32 	%rd51, %r23, 4;
	add.s64 	%rd52, %rd7, %rd51;
	{ // callseq 18, 0
	.param .b64 param0;
	st.param.b64 	[param0], %rd52;
	.param .b32 retval0;
	prototype_18 : .callprototype (.param .b32 _) _ (.param .b64 _);
	call (retval0), 
	%rd9, 
	(
	param0
	)
	, prototype_18;
	ld.param.f32 	%f37, [retval0];
	} // callseq 18
	add.s64 	%rd53, %rd8, %rd51;
	st.global.f32 	[%rd53], %f37;
$L__BB4_27:
	add.s32 	%r58, %r58, 4;
	setp.ne.s32 	%p19, %r58, %r59;
	@%p19 bra 	$L__BB4_19;
$L__BB4_28:
	setp.eq.s32 	%p20, %r13, 0;
	@%p20 bra 	$L__BB4_38;
	setp.eq.s32 	%p21, %r13, 1;
	@%p21 bra 	$L__BB4_35;
	shl.b32 	%r52, %r59, 7;
	add.s32 	%r26, %r52, %r6;
	setp.ge.s32 	%p22, %r26, %r4;
	@%p22 bra 	$L__BB4_32;
	mul.wide.s32 	%rd54, %r26, 4;
	add.s64 	%rd55, %rd7, %rd54;
	{ // callseq 19, 0
	.param .b64 param0;
	st.param.b64 	[param0], %rd55;
	.param .b32 retval0;
	prototype_19 : .callprototype (.param .b32 _) _ (.param .b64 _);
	call (retval0), 
	%rd9, 
	(
	param0
	)
	, prototype_19;
	ld.param.f32 	%f39, [retval0];
	} // callseq 19
	add.s64 	%rd56, %rd8, %rd54;
	st.global.f32 	[%rd56], %f39;
$L__BB4_32:
	add.s32 	%r27, %r26, 128;
	setp.ge.s32 	%p23, %r27, %r4;
	@%p23 bra 	$L__BB4_34;
	mul.wide.s32 	%rd57, %r27, 4;
	add.s64 	%rd58, %rd7, %rd57;
	{ // callseq 20, 0
	.param .b64 param0;
	st.param.b64 	[param0], %rd58;
	.param .b32 retval0;
	prototype_20 : .callprototype (.param .b32 _) _ (.param .b64 _);
	call (retval0), 
	%rd9, 
	(
	param0
	)
	, prototype_20;
	ld.param.f32 	%f41, [retval0];
	} // callseq 20
	add.s64 	%rd59, %rd8, %rd57;
	st.global.f32 	[%rd59], %f41;
$L__BB4_34:
	add.s32 	%r59, %r59, 2;
$L__BB4_35:
	and.b32  	%r53, %r37, 1;
	setp.eq.b32 	%p24, %r53, 1;
	not.pred 	%p25, %p24;
	@%p25 bra 	$L__BB4_38;
	shl.b32 	%r54, %r59, 7;
	add.s32 	%r30, %r54, %r6;
	setp.ge.s32 	%p26, %r30, %r4;
	@%p26 bra 	$L__BB4_38;
	mul.wide.s32 	%rd60, %r30, 4;
	add.s64 	%rd61, %rd7, %rd60;
	{ // callseq 21, 0
	.param .b64 param0;
	st.param.b64 	[param0], %rd61;
	.param .b32 retval0;
	prototype_21 : .callprototype (.param .b32 _) _ (.param .b64 _);
	call (retval0), 
	%rd9, 
	(
	param0
	)
	, prototype_21;
	ld.param.f32 	%f43, [retval0];
	} // callseq 21
	add.s64 	%rd62, %rd8, %rd60;
	st.global.f32 	[%rd62], %f43;
$L__BB4_38:
	ret;

}
	// .globl	_ZN3cub18CUB_300001_SM_10006detail9transform16transform_kernelINS2_10policy_hubILb1EN4cuda3std3__45tupleIJN6thrust24THRUST_300001_SM_1000_NS6detail15normal_iteratorINSA_10device_ptrIfEEEEEEEE10policy1000El7functorSF_JPfEEEvT0_iT1_T2_DpNS2_10kernel_argIT3_EE
.visible .entry _ZN3cub18CUB_300001_SM_10006detail9transform16transform_kernelINS2_10policy_hubILb1EN4cuda3std3__45tupleIJN6thrust24THRUST_300001_SM_1000_NS6detail15normal_iteratorINSA_10device_ptrIfEEEEEEEE10policy1000El7functorSF_JPfEEEvT0_iT1_T2_DpNS2_10kernel_argIT3_EE(
	.param .u64 _ZN3cub18CUB_300001_SM_10006detail9transform16transform_kernelINS2_10policy_hubILb1EN4cuda3std3__45tupleIJN6thrust24THRUST_300001_SM_1000_NS6detail15normal_iteratorINSA_10device_ptrIfEEEEEEEE10policy1000El7functorSF_JPfEEEvT0_iT1_T2_DpNS2_10kernel_argIT3_EE_param_0,
	.param .u32 _ZN3cub18CUB_300001_SM_10006detail9transform16transform_kernelINS2_10policy_hubILb1EN4cuda3std3__45tupleIJN6thrust24THRUST_300001_SM_1000_NS6detail15normal_iteratorINSA_10device_ptrIfEEEEEEEE10policy1000El7functorSF_JPfEEEvT0_iT1_T2_DpNS2_10kernel_argIT3_EE_param_1,
	.param .align 8 .b8 _ZN3cub18CUB_300001_SM_10006detail9transform16transform_kernelINS2_10policy_hubILb1EN4cuda3std3__45tupleIJN6thrust24THRUST_300001_SM_1000_NS6detail15normal_iteratorINSA_10device_ptrIfEEEEEEEE10policy1000El7functorSF_JPfEEEvT0_iT1_T2_DpNS2_10kernel_argIT3_EE_param_2[8],
	.param .align 8 .b8 _ZN3cub18CUB_300001_SM_10006detail9transform16transform_kernelINS2_10policy_hubILb1EN4cuda3std3__45tupleIJN6thrust24THRUST_300001_SM_1000_NS6detail15normal_iteratorINSA_10device_ptrIfEEEEEEEE10policy1000El7functorSF_JPfEEEvT0_iT1_T2_DpNS2_10kernel_argIT3_EE_param_3[8],
	.param .align 8 .b8 _ZN3cub18CUB_300001_SM_10006detail9transform16transform_kernelINS2_10policy_hubILb1EN4cuda3std3__45tupleIJN6thrust24THRUST_300001_SM_1000_NS6detail15normal_iteratorINSA_10device_ptrIfEEEEEEEE10policy1000El7functorSF_JPfEEEvT0_iT1_T2_DpNS2_10kernel_argIT3_EE_param_4[16]
)
.maxntid 128
{
	.reg .pred 	%p<27>;
	.reg .b32 	%r<61>;
	.reg .b32 	%f<45>;
	.reg .b64 	%rd<70>;

	ld.param.u64 	%rd10, [_ZN3cub18CUB_300001_SM_10006detail9transform16transform_kernelINS2_10policy_hubILb1EN4cuda3std3__45tupleIJN6thrust24THRUST_300001_SM_1000_NS6detail15normal_iteratorINSA_10device_ptrIfEEEEEEEE10policy1000El7functorSF_JPfEEEvT0_iT1_T2_DpNS2_10kernel_argIT3_EE_param_2];
	ld.param.u64 	%rd2, [_ZN3cub18CUB_300001_SM_10006detail9transform16transform_kernelINS2_10policy_hubILb1EN4cuda3std3__45tupleIJN6thrust24THRUST_300001_SM_1000_NS6detail15normal_iteratorINSA_10device_ptrIfEEEEEEEE10policy1000El7functorSF_JPfEEEvT0_iT1_T2_DpNS2_10kernel_argIT3_EE_param_4];
	ld.param.u64 	%rd11, [_ZN3cub18CUB_300001_SM_10006detail9transform16transform_kernelINS2_10policy_hubILb1EN4cuda3std3__45tupleIJN6thrust24THRUST_300001_SM_1000_NS6detail15normal_iteratorINSA_10device_ptrIfEEEEEEEE10policy1000El7functorSF_JPfEEEvT0_iT1_T2_DpNS2_10kernel_argIT3_EE_param_0];
	ld.param.u64 	%rd12, [_ZN3cub18CUB_300001_SM_10006detail9transform16transform_kernelINS2_10policy_hubILb1EN4cuda3std3__45tupleIJN6thrust24THRUST_300001_SM_1000_NS6detail15normal_iteratorINSA_10device_ptrIfEEEEEEEE10policy1000El7functorSF_JPfEEEvT0_iT1_T2_DpNS2_10kernel_argIT3_EE_param_3];
	ld.param.u32 	%r35, [_ZN3cub18CUB_300001_SM_10006detail9transform16transform_kernelINS2_10policy_hubILb1EN4cuda3std3__45tupleIJN6thrust24THRUST_300001_SM_1000_NS6detail15normal_iteratorINSA_10device_ptrIfEEEEEEEE10policy1000El7functorSF_JPfEEEvT0_iT1_T2_DpNS2_10kernel_argIT3_EE_param_1];
	cvta.to.global.u64 	%rd1, %rd12;
	shl.b32 	%r1, %r35, 7;
	mov.u32 	%r36, %ctaid.x;
	cvt.u64.u32 	%rd13, %r36;
	cvt.s64.s32 	%rd14, %r1;
	mul.lo.s64 	%rd3, %rd14, %rd13;
	sub.s64 	%rd15, %rd11, %rd3;
	min.s64 	%rd16, %rd15, %rd14;
	cvt.u32.u64 	%r2, %rd16;
	shl.b32 	%r3, %r2, 2;
	mov.u32 	%r4, %tid.x;
	shl.b32 	%r52, %r4, 7;
	setp.ge.s32 	%p1, %r52, %r3;
	@%p1 bra 	$L__BB5_3;
	cvta.to.global.u64 	%rd17, %rd2;
	shl.b64 	%rd18, %rd3, 2;
	add.s64 	%rd19, %rd17, %rd18;
	mul.wide.u32 	%rd20, %r4, 128;
	add.s64 	%rd69, %rd19, %rd20;
$L__BB5_2:
	.pragma "nounroll";
	// begin inline asm
	prefetch.global.L2 [%rd69];
	// end inline asm
	add.s32 	%r52, %r52, 16384;
	add.s64 	%rd69, %rd69, 16384;
	setp.lt.s32 	%p2, %r52, %r3;
	@%p2 bra 	$L__BB5_2;
$L__BB5_3:
	shl.b64 	%rd22, %rd3, 2;
	add.s64 	%rd8, %rd2, %rd22;
	add.s64 	%rd9, %rd1, %rd22;
	setp.eq.s32 	%p3, %r1, %r2;
	@%p3 bra 	$L__BB5_26;
	setp.lt.s32 	%p4, %r35, 1;
	@%p4 bra 	$L__BB5_38;
	and.b32  	%r8, %r35, 3;
	setp.lt.u32 	%p5, %r35, 4;
	mov.b32 	%r59, 0;
	@%p5 bra 	$L__BB5_16;
	and.b32  	%r59, %r35, 2147483644;
	mov.b32 	%r55, 0;
$L__BB5_7:
	.pragma "nounroll";
	shl.b32 	%r39, %r55, 7;
	add.s32 	%r18, %r39, %r4;
	setp.ge.s32 	%p6, %r18, %r2;
	@%p6 bra 	$L__BB5_9;
	mul.wide.s32 	%rd23, %r18, 4;
	add.s64 	%rd24, %rd8, %rd23;
	{ // callseq 22, 0
	.param .b64 param0;
	st.param.b64 	[param0], %rd24;
	.param .b32 retval0;
	prototype_22 : .callprototype (.param .b32 _) _ (.param .b64 _);
	call (retval0), 
	%rd10, 
	(
	param0
	)
	, prototype_22;
	ld.param.f32 	%f1, [retval0];
	} // callseq 22
	add.s64 	%rd25, %rd9, %rd23;
	st.global.f32 	[%rd25], %f1;
$L__BB5_9:
	add.s32 	%r19, %r18, 128;
	setp.ge.s32 	%p7, %r19, %r2;
	@%p7 bra 	$L__BB5_11;
	mul.wide.s32 	%rd26, %r19, 4;
	add.s64 	%rd27, %rd8, %rd26;
	{ // callseq 23, 0
	.param .b64 param0;
	st.param.b64 	[param0], %rd27;
	.param .b32 retval0;
	prototype_23 : .callprototype (.param .b32 _) _ (.param .b64 _);
	call (retval0), 
	%rd10, 
	(
	param0
	)
	, prototype_23;
	ld.param.f32 	%f3, [retval0];
	} // callseq 23
	add.s64 	%rd28, %rd9, %rd26;
	st.global.f32 	[%rd28], %f3;
$L__BB5_11:
	add.s32 	%r20, %r18, 256;
	setp.ge.s32 	%p8, %r20, %r2;
	@%p8 bra 	$L__BB5_13;
	mul.wide.s32 	%rd29, %r20, 4;
	add.s64 	%rd30, %rd8, %rd29;
	{ // callseq 24, 0
	.param .b64 param0;
	st.param.b64 	[param0], %rd30;
	.param .b32 retval0;
	prototype_24 : .callprototype (.param .b32 _) _ (.param .b64 _);
	call (retval0), 
	%rd10, 
	(
	param0
	)
	, prototype_24;
	ld.param.f32 	%f5, [retval0];
	} // callseq 24
	add.s64 	%rd31, %rd9, %rd29;
	st.global.f32 	[%rd31], %f5;
$L__BB5_13:
	add.s32 	%r21, %r18, 384;
	setp.ge.s32 	%p9, %r21, %r2;
	@%p9 bra 	$L__BB5_15;
	mul.wide.s32 	%rd32, %r21, 4;
	add.s64 	%rd33, %rd8, %rd32;
	{ // callseq 25, 0
	.param .b64 param0;
	st.param.b64 	[param0], %rd33;
	.param .b32 retval0;
	prototype_25 : .callprototype (.param .b32 _) _ (.param .b64 _);
	call (retval0), 
	%rd10, 
	(
	param0
	)
	, prototype_25;
	ld.param.f32 	%f7, [retval0];
	} // callseq 25
	add.s64 	%rd34, %rd9, %rd32;
	st.global.f32 	[%rd34], %f7;
$L__BB5_15:
	add.s32 	%r55, %r55, 4;
	setp.eq.s32 	%p10, %r55, %r59;
	@%p10 bra 	$L__BB5_16;
	bra.uni 	$L__BB5_7;
$L__BB5_16:
	setp.eq.s32 	%p11, %r8, 0;
	@%p11 bra 	$L__BB5_38;
	setp.eq.s32 	%p12, %r8, 1;
	@%p12 bra 	$L__BB5_23;
	shl.b32 	%r40, %r59, 7;
	add.s32 	%r30, %r40, %r4;
	setp.ge.s32 	%p13, %r30, %r2;
	@%p13 bra 	$L__BB5_20;
	mul.wide.s32 	%rd35, %r30, 4;
	add.s64 	%rd36, %rd8, %rd35;
	{ // callseq 26, 0
	.param .b64 param0;
	st.param.b64 	[param0], %rd36;
	.param .b32 retval0;
	prototype_26 : .callprototype (.param .b32 _) _ (.param .b64 _);
	call (retval0), 
	%rd10, 
	(
	param0
	)
	, prototype_26;
	ld.param.f32 	%f9, [retval0];
	} // callseq 26
	add.s64 	%rd37, %rd9, %rd35;
	st.global.f32 	[%rd37], %f9;
$L__BB5_20:
	add.s32 	%r31, %r30, 128;
	setp.ge.s32 	%p14, %r31, %r2;
	@%p14 bra 	$L__BB5_22;
	mul.wide.s32 	%rd38, %r31, 4;
	add.s64 	%rd39, %rd8, %rd38;
	{ // callseq 27, 0
	.param .b64 param0;
	st.param.b64 	[param0], %rd39;
	.param .b32 retval0;
	prototype_27 : .callprototype (.param .b32 _) _ (.param .b64 _);
	call (retval0), 
	%rd10, 
	(
	param0
	)
	, prototype_27;
	ld.param.f32 	%f11, [retval0];
	} // callseq 27
	add.s64 	%rd40, %rd9, %rd38;
	st.global.f32 	[%rd40], %f11;
$L__BB5_22:
	add.s32 	%r59, %r59, 2;
$L__BB5_23:
	and.b32  	%r41, %r35, 1;
	setp.eq.b32 	%p15, %r41, 1;
	not.pred 	%p16, %p15;
	@%p16 bra 	$L__BB5_38;
	shl.b32 	%r42, %r59, 7;
	add.s32 	%r34, %r42, %r4;
	setp.ge.s32 	%p17, %r34, %r2;
	@%p17 bra 	$L__BB5_38;
	mul.wide.s32 	%rd41, %r34, 4;
	add.s64 	%rd42, %rd8, %rd41;
	{ // callseq 28, 0
	.param .b64 param0;
	st.param.b64 	[param0], %rd42;
	.param .b32 retval0;
	prototype_28 : .callprototype (.param .b32 _) _ (.param .b64 _);
	call (retval0), 
	%rd10, 
	(
	param0
	)
	, prototype_28;
	ld.param.f32 	%f13, [retval0];
	} // callseq 28
	add.s64 	%rd43, %rd9, %rd41;
	st.global.f32 	[%rd43], %f13;
	bra.uni 	$L__BB5_38;
$L__BB5_26:
	setp.lt.s32 	%p18, %r35, 1;
	@%p18 bra 	$L__BB5_38;
	and.b32  	%r10, %r35, 7;
	setp.lt.u32 	%p19, %r35, 8;
	mov.b32 	%r57, 0;
	@%p19 bra 	$L__BB5_30;
	and.b32  	%r57, %r35, 2147483640;
	neg.s32 	%r54, %r57;
	mov.u32 	%r53, %r4;
$L__BB5_29:
	.pragma "nounroll";
	add.s32 	%r44, %r53, 128;
	mul.wide.u32 	%rd44, %r53, 4;
	add.s64 	%rd45, %rd8, %rd44;
	{ // callseq 29, 0
	.param .b64 param0;
	st.param.b64 	[param0], %rd45;
	.param .b32 retval0;
	prototype_29 : .callprototype (.param .b32 _) _ (.param .b64 _);
	call (retval0), 
	%rd10, 
	(
	param0
	)
	, prototype_29;
	ld.param.f32 	%f15, [retval0];
	} // callseq 29
	add.s64 	%rd46, %rd9, %rd44;
	st.global.f32 	[%rd46], %f15;
	mul.wide.s32 	%rd47, %r44, 4;
	add.s64 	%rd48, %rd8, %rd47;
	{ // callseq 30, 0
	.param .b64 param0;
	st.param.b64 	[param0], %rd48;
	.param .b32 retval0;
	prototype_30 : .callprototype (.param .b32 _) _ (.param .b64 _);
	call (retval0), 
	%rd10, 
	(
	param0
	)
	, prototype_30;
	ld.param.f32 	%f17, [retval0];
	} // callseq 30
	add.s64 	%rd49, %rd9, %rd47;
	st.global.f32 	[%rd49], %f17;
	add.s64 	%rd50, %rd48, 512;
	{ // callseq 31, 0
	.param .b64 param0;
	st.param.b64 	[param0], %rd50;
	.param .b32 retval0;
	prototype_31 : .callprototype (.param .b32 _) _ (.param .b64 _);
	call (retval0), 
	%rd10, 
	(
	param0
	)
	, prototype_31;
	ld.param.f32 	%f19, [retval0];
	} // callseq 31
	st.global.f32 	[%rd49+512], %f19;
	add.s64 	%rd51, %rd48, 1024;
	{ // callseq 32, 0
	.param .b64 param0;
	st.param.b64 	[param0], %rd51;
	.param .b32 retval0;
	prototype_32 : .callprototype (.param .b32 _) _ (.param .b64 _);
	call (retval0), 
	%rd10, 
	(
	param0
	)
	, prototype_32;
	ld.param.f32 	%f21, [retval0];
	} // callseq 32
	st.global.f32 	[%rd49+1024], %f21;
	add.s64 	%rd52, %rd48, 1536;
	{ // callseq 33, 0
	.param .b64 param0;
	st.param.b64 	[param0], %rd52;
	.param .b32 retval0;
	prototype_33 : .callprototype (.param .b32 _) _ (.param .b64 _);
	call (retval0), 
	%rd10, 
	(
	param0
	)
	, prototype_33;
	ld.param.f32 	%f23, [retval0];
	} // callseq 33
	st.global.f32 	[%rd49+1536], %f23;
	add.s64 	%rd53, %rd48, 2048;
	{ // callseq 34, 0
	.param .b64 param0;
	st.param.b64 	[param0], %rd53;
	.param .b32 retval0;
	prototype_34 : .callprototype (.param .b32 _) _ (.param .b64 _);
	call (retval0), 
	%rd10, 
	(
	param0
	)
	, prototype_34;
	ld.param.f32 	%f25, [retval0];
	} // callseq 34
	st.global.f32 	[%rd49+2048], %f25;
	add.s64 	%rd54, %rd48, 2560;
	{ // callseq 35, 0
	.param .b64 param0;
	st.param.b64 	[param0], %rd54;
	.param .b32 retval0;
	prototype_35 : .callprototype (.param .b32 _) _ (.param .b64 _);
	call (retval0), 
	%rd10, 
	(
	param0
	)
	, prototype_35;
	ld.param.f32 	%f27, [retval0];
	} // callseq 35
	st.global.f32 	[%rd49+2560], %f27;
	add.s64 	%rd55, %rd48, 3072;
	{ // callseq 36, 0
	.param .b64 param0;
	st.param.b64 	[param0], %rd55;
	.param .b32 retval0;
	prototype_36 : .callprototype (.param .b32 _) _ (.param .b64 _);
	call (retval0), 
	%rd10, 
	(
	param0
	)
	, prototype_36;
	ld.param.f32 	%f29, [retval0];
	} // callseq 36
	st.global.f32 	[%rd49+3072], %f29;
	add.s32 	%r54, %r54, 8;
	add.s32 	%r53, %r53, 1024;
	setp.eq.s32 	%p20, %r54, 0;
	@%p20 bra 	$L__BB5_30;
	bra.uni 	$L__BB5_29;
$L__BB5_30:
	setp.eq.s32 	%p21, %r10, 0;
	@%p21 bra 	$L__BB5_38;
	and.b32  	%r24, %r35, 3;
	setp.lt.u32 	%p22, %r10, 4;
	@%p22 bra 	$L__BB5_33;
	shl.b32 	%r45, %r57, 7;
	add.s32 	%r46, %r45, %r4;
	mul.wide.s32 	%rd56, %r46, 4;
	add.s64 	%rd57, %rd8, %rd56;
	{ // callseq 37, 0
	.param .b64 param0;
	st.param.b64 	[param0], %rd57;
	.param .b32 retval0;
	prototype_37 : .callprototype (.param .b32 _) _ (.param .b64 _);
	call (retval0), 
	%rd10, 
	(
	param0
	)
	, prototype_37;
	ld.param.f32 	%f31, [retval0];
	} // callseq 37
	add.s64 	%rd58, %rd9, %rd56;
	st.global.f32 	[%rd58], %f31;
	add.s64 	%rd59, %rd57, 512;
	{ // callseq 38, 0
	.param .b64 param0;
	st.param.b64 	[param0], %rd59;
	.param .b32 retval0;
	prototype_38 : .callprototype (.param .b32 _) _ (.param .b64 _);
	call (retval0), 
	%rd10, 
	(
	param0
	)
	, prototype_38;
	ld.param.f32 	%f33, [retval0];
	} // callseq 38
	st.global.f32 	[%rd58+512], %f33;
	add.s64 	%rd60, %rd57, 1024;
	{ // callseq 39, 0
	.param .b64 param0;
	st.param.b64 	[param0], %rd60;
	.param .b32 retval0;
	prototype_39 : .callprototype (.param .b32 _) _ (.param .b64 _);
	call (retval0), 
	%rd10, 
	(
	param0
	)
	, prototype_39;
	ld.param.f32 	%f35, [retval0];
	} // callseq 39
	st.global.f32 	[%rd58+1024], %f35;
	add.s64 	%rd61, %rd57, 1536;
	{ // callseq 40, 0
	.param .b64 param0;
	st.param.b64 	[param0], %rd61;
	.param .b32 retval0;
	prototype_40 : .callprototype (.param .b32 _) _ (.param .b64 _);
	call (retval0), 
	%rd10, 
	(
	param0
	)
	, prototype_40;
	ld.param.f32 	%f37, [retval0];
	} // callseq 40
	st.global.f32 	[%rd58+1536], %f37;
	add.s32 	%r57, %r57, 4;
$L__BB5_33:
	setp.eq.s32 	%p23, %r24, 0;
	@%p23 bra 	$L__BB5_38;
	setp.eq.s32 	%p24, %r24, 1;
	@%p24 bra 	$L__BB5_36;
	shl.b32 	%r47, %r57, 7;
	add.s32 	%r48, %r47, %r4;
	mul.wide.s32 	%rd62, %r48, 4;
	add.s64 	%rd63, %rd8, %rd62;
	{ // callseq 41, 0
	.param .b64 param0;
	st.param.b64 	[param0], %rd63;
	.param .b32 retval0;
	prototype_41 : .callprototype (.param .b32 _) _ (.param .b64 _);
	call (retval0), 
	%rd10, 
	(
	param0
	)
	, prototype_41;
	ld.param.f32 	%f39, [retval0];
	} // callseq 41
	add.s64 	%rd64, %rd9, %rd62;
	st.global.f32 	[%rd64], %f39;
	add.s64 	%rd65, %rd63, 512;
	{ // callseq 42, 0
	.param .b64 param0;
	st.param.b64 	[param0], %rd65;
	.param .b32 retval0;
	prototype_42 : .callprototype (.param .b32 _) _ (.param .b64 _);
	call (retval0), 
	%rd10, 
	(
	param0
	)
	, prototype_42;
	ld.param.f32 	%f41, [retval0];
	} // callseq 42
	st.global.f32 	[%rd64+512], %f41;
	add.s32 	%r57, %r57, 2;
$L__BB5_36:
	and.b32  	%r49, %r35, 1;
	setp.eq.b32 	%p25, %r49, 1;
	not.pred 	%p26, %p25;
	@%p26 bra 	$L__BB5_38;
	shl.b32 	%r50, %r57, 7;
	add.s32 	%r51, %r50, %r4;
	mul.wide.s32 	%rd66, %r51, 4;
	add.s64 	%rd67, %rd8, %rd66;
	{ // callseq 43, 0
	.param .b64 param0;
	st.param.b64 	[param0], %rd67;
	.param .b32 retval0;
	prototype_43 : .callprototype (.param .b32 _) _ (.param .b64 _);
	call (retval0), 
	%rd10, 
	(
	param0
	)
	, prototype_43;
	ld.param.f32 	%f43, [retval0];
	} // callseq 43
	add.s64 	%rd68, %rd9, %rd66;
	st.global.f32 	[%rd68], %f43;
$L__BB5_38:
	ret;

}


// ===== COMPILED SASS (sm_100) =====

	.target	sm_100

	.elftype	@"ET_EXEC"


//--------------------- .note.nv.tkinfo           --------------------------
	.section	.note.nv.tkinfo,"",@"SHT_NOTE"
	.sectionflags	@"SHF_NOTE_NV_TKINFO"
	.tkinfo
        /*0018*/ 	.word	0x00000002
        /*0030*/ 	.string	""
        /*0030*/ 	.string	"ptxas"
        /*0030*/ 	.string	"Cuda compilation tools, release 13.0, V13.0.88"
        /*0030*/ 	.string	"Build cuda_13.0.r13.0/compiler.36424714_0"
        /*0030*/ 	.string	"-arch sm_100 -m 64 "



//--------------------- .note.nv.cuinfo           --------------------------
	.section	.note.nv.cuinfo,"",@"SHT_NOTE"
	.sectionflags	@"SHF_NOTE_NV_CUINFO"
        /*0018*/ 	.short	0x0002
        /*001a*/ 	.short	0x0064
        /*001c*/ 	.short	0x0082
	.zero		2


//--------------------- .nv.info                  --------------------------
	.section	.nv.info,"",@"SHT_CUDA_INFO"
	.align	4


	//----- nvinfo : EIATTR_REGCOUNT
	.align		4
        /*0000*/ 	.byte	0x04, 0x2f
        /*0002*/ 	.short	(.L_45 - .L_44)
	.align		4
.L_44:
        /*0004*/ 	.word	index@(_ZN3cub18CUB_300001_SM_10006detail11EmptyKernelIvEEvv)
        /*0008*/ 	.word	0x00000004


	//----- nvinfo : EIATTR_FRAME_SIZE
	.align		4
.L_45:
        /*000c*/ 	.byte	0x04, 0x11
        /*000e*/ 	.short	(.L_47 - .L_46)
	.align		4
.L_46:
        /*0010*/ 	.word	index@(_ZN3cub18CUB_300001_SM_10006detail11EmptyKernelIvEEvv)
        /*0014*/ 	.word	0x00000000


	//----- nvinfo : EIATTR_REGCOUNT
	.align		4
.L_47:
        /*0018*/ 	.byte	0x04, 0x2f
        /*001a*/ 	.short	(.L_49 - .L_48)
	.align		4
.L_48:
        /*001c*/ 	.word	index@(_ZN3cub18CUB_300001_SM_10006detail8for_each13static_kernelINS2_12policy_hub_t12policy_500_tEmN6thrust24THRUST_300001_SM_1000_NS8cuda_cub20__uninitialized_copy7functorINS7_6detail15normal_iteratorINS7_10device_ptrIfEEEENS7_7pointerIfNS8_3tagENS7_11use_defaultESI_EEEEEEvT0_T1_)
        /*0020*/ 	.word	0x0000000c


	//----- nvinfo : EIATTR_FRAME_SIZE
	.align		4
.L_49:
        /*0024*/ 	.byte	0x04, 0x11
        /*0026*/ 	.short	(.L_51 - .L_50)
	.align		4
.L_50:
        /*0028*/ 	.word	index@(_ZN3cub18CUB_300001_SM_10006detail8for_each13static_kernelINS2_12policy_hub_t12policy_500_tEmN6thrust24THRUST_300001_SM_1000_NS8cuda_cub20__uninitialized_copy7functorINS7_6detail15normal_iteratorINS7_10device_ptrIfEEEENS7_7pointerIfNS8_3tagENS7_11use_defaultESI_EEEEEEvT0_T1_)
        /*002c*/ 	.word	0x00000000


	//----- nvinfo : EIATTR_REGCOUNT
	.align		4
.L_51:
        /*0030*/ 	.byte	0x04, 0x2f
        /*0032*/ 	.short	(.L_53 - .L_52)
	.align		4
.L_52:
        /*0034*/ 	.word	index@(_ZN3cub18CUB_300001_SM_10006detail8for_each13static_kernelINS2_12policy_hub_t12policy_500_tEmN6thrust24THRUST_300001_SM_1000_NS8cuda_cub20__uninitialized_fill7functorINS7_10device_ptrIfEEfEEEEvT0_T1_)
        /*0038*/ 	.word	0x00000008


	//----- nvinfo : EIATTR_FRAME_SIZE
	.align		4
.L_53:
        /*003c*/ 	.byte	0x04, 0x11
        /*003e*/ 	.short	(.L_55 - .L_54)
	.align		4
.L_54:
        /*0040*/ 	.word	index@(_ZN3cub18CUB_300001_SM_10006detail8for_each13static_kernelINS2_12policy_hub_t12policy_500_tEmN6thrust24THRUST_300001_SM_1000_NS8cuda_cub20__uninitialized_fill7functorINS7_10device_ptrIfEEfEEEEvT0_T1_)
        /*0044*/ 	.word	0x00000000


	//----- nvinfo : EIATTR_REGCOUNT
	.align		4
.L_55:
        /*0048*/ 	.byte	0x04, 0x2f
        /*004a*/ 	.short	(.L_57 - .L_56)
	.align		4
.L_56:
        /*004c*/ 	.word	index@(_ZN3cub18CUB_300001_SM_10006detail9transform16transform_kernelINS2_10policy_hubILb1EN4cuda3std3__45tupleIJN6thrust24THRUST_300001_SM_1000_NS6detail15normal_iteratorINSA_10device_ptrIfEEEEEEEE10policy1000El7functorSF_JPfEEEvT0_iT1_T2_DpNS2_10kernel_argIT3_EE)
        /*0050*/ 	.word	0x00000022


	//----- nvinfo : EIATTR_FRAME_SIZE
	.align		4
.L_57:
        /*0054*/ 	.byte	0x04, 0x11
        /*0056*/ 	.short	(.L_59 - .L_58)
	.align		4
.L_58:
        /*0058*/ 	.word	index@($_ZN3cub18CUB_300001_SM_10006detail9transform16transform_kernelINS2_10policy_hubILb1EN4cuda3std3__45tupleIJN6thrust24THRUST_300001_SM_1000_NS6detail15normal_iteratorINSA_10device_ptrIfEEEEEEEE10policy1000El7functorSF_JPfEEEvT0_iT1_T2_DpNS2_10kernel_argIT3_EE$_Z1gRKf)
        /*005c*/ 	.word	0x00000008


	//----- nvinfo : EIATTR_FRAME_SIZE
	.align		4
.L_59:
        /*0060*/ 	.byte	0x04, 0x11
        /*0062*/ 	.short	(.L_61 - .L_60)
	.align		4
.L_60:
        /*0064*/ 	.word	index@(_ZN3cub18CUB_300001_SM_10006detail9transform16transform_kernelINS2_10policy_hubILb1EN4cuda3std3__45tupleIJN6thrust24THRUST_300001_SM_1000_NS6detail15normal_iteratorINSA_10device_ptrIfEEEEEEEE10policy1000El7functorSF_JPfEEEvT0_iT1_T2_DpNS2_10kernel_argIT3_EE)
        /*0068*/ 	.word	0x00000008


	//----- nvinfo : EIATTR_REGCOUNT
	.align		4
.L_61:
        /*006c*/ 	.byte	0x04, 0x2f
        /*006e*/ 	.short	(.L_63 - .L_62)
	.align		4
.L_62:
        /*0070*/ 	.word	index@(_ZN3cub18CUB_300001_SM_10006detail9transform16transform_kernelINS2_10policy_hubILb1EN4cuda3std3__45tupleIJN6thrust24THRUST_300001_SM_1000_NS6detail15normal_iteratorINSA_10device_ptrIfEEEEEEEE10policy1000Ei7functorSF_JPfEEEvT0_iT1_T2_DpNS2_10kernel_argIT3_EE)
        /*0074*/ 	.word	0x00000022


	//----- nvinfo : EIATTR_FRAME_SIZE
	.align		4
.L_63:
        /*0078*/ 	.byte	0x04, 0x11
        /*007a*/ 	.short	(.L_65 - .L_64)
	.align		4
.L_64:
        /*007c*/ 	.word	index@($_ZN3cub18CUB_300001_SM_10006detail9transform16transform_kernelINS2_10policy_hubILb1EN4cuda3std3__45tupleIJN6thrust24THRUST_300001_SM_1000_NS6detail15normal_iteratorINSA_10device_ptrIfEEEEEEEE10policy1000Ei7functorSF_JPfEEEvT0_iT1_T2_DpNS2_10kernel_argIT3_EE$_Z1gRKf)
        /*0080*/ 	.word	0x00000008


	//----- nvinfo : EIATTR_FRAME_SIZE
	.align		4
.L_65:
        /*0084*/ 	.byte	0x04, 0x11
        /*0086*/ 	.short	(.L_67 - .L_66)
	.align		4
.L_66:
        /*0088*/ 	.word	index@(_ZN3cub18CUB_300001_SM_10006detail9transform16transform_kernelINS2_10policy_hubILb1EN4cuda3std3__45tupleIJN6thrust24THRUST_300001_SM_1000_NS6detail15normal_iteratorINSA_10device_ptrIfEEEEEEEE10policy1000Ei7functorSF_JPfEEEvT0_iT1_T2_DpNS2_10kernel_argIT3_EE)
        /*008c*/ 	.word	0x00000008


	//----- nvinfo : EIATTR_MIN_STACK_SIZE
	.align		4
.L_67:
        /*0090*/ 	.byte	0x04, 0x12
        /*0092*/ 	.short	(.L_69 - .L_68)
	.align		4
.L_68:
        /*0094*/ 	.word	index@(_ZN3cub18CUB_300001_SM_10006detail9transform16transform_kernelINS2_10policy_hubILb1EN4cuda3std3__45tupleIJN6thrust24THRUST_300001_SM_1000_NS6detail15normal_iteratorINSA_10device_ptrIfEEEEEEEE10policy1000Ei7functorSF_JPfEEEvT0_iT1_T2_DpNS2_10kernel_argIT3_EE)
        /*0098*/ 	.word	0x00000008


	//----- nvinfo : EIATTR_MIN_STACK_SIZE
	.align		4
.L_69:
        /*009c*/ 	.byte	0x04, 0x12
        /*009e*/ 	.short	(.L_71 - .L_70)
	.align		4
.L_70:
        /*00a0*/ 	.word	index@(_ZN3cub18CUB_300001_SM_10006detail9transform16transform_kernelINS2_10policy_hubILb1EN4cuda3std3__45tupleIJN6thrust24THRUST_300001_SM_1000_NS6detail15normal_iteratorINSA_10device_ptrIfEEEEEEEE10policy1000El7functorSF_JPfEEEvT0_iT1_T2_DpNS2_10kernel_argIT3_EE)
        /*00a4*/ 	.word	0x00000008


	//----- nvinfo : EIATTR_MIN_STACK_SIZE
	.align		4
.L_71:
        /*00a8*/ 	.byte	0x04, 0x12
        /*00aa*/ 	.short	(.L_73 - .L_72)
	.align		4
.L_72:
        /*00ac*/ 	.word	index@(_ZN3cub18CUB_300001_SM_10006detail8for_each13static_kernelINS2_12policy_hub_t12policy_500_tEmN6thrust24THRUST_300001_SM_1000_NS8cuda_cub20__uninitialized_fill7functorINS7_10device_ptrIfEEfEEEEvT0_T1_)
        /*00b0*/ 	.word	0x00000000


	//----- nvinfo : EIATTR_MIN_STACK_SIZE
	.align		4
.L_73:
        /*00b4*/ 	.byte	0x04, 0x12
        /*00b6*/ 	.short	(.L_75 - .L_74)
	.align		4
.L_74:
        /*00b8*/ 	.word	index@(_ZN3cub18CUB_300001_SM_10006detail8for_each13static_kernelINS2_12policy_hub_t12policy_500_tEmN6thrust24THRUST_300001_SM_1000_NS8cuda_cub20__uninitialized_copy7functorINS7_6detail15normal_iteratorINS7_10device_ptrIfEEEENS7_7pointerIfNS8_3tagENS7_11use_defaultESI_EEEEEEvT0_T1_)
        /*00bc*/ 	.word	0x00000000


	//----- nvinfo : EIATTR_MIN_STACK_SIZE
	.align		4
.L_75:
        /*00c0*/ 	.byte	0x04, 0x12
        /*00c2*/ 	.short	(.L_77 - .L_76)
	.align		4
.L_76:
        /*00c4*/ 	.word	index@(_ZN3cub18CUB_300001_SM_10006detail11EmptyKernelIvEEvv)
        /*00c8*/ 	.word	0x00000000
.L_77:


//--------------------- .nv.compat                --------------------------
	.section	.nv.compat,"",@"SHT_CUDA_COMPAT_INFO"
	.align	4
        /*0000*/ 	.byte	0x02, 0x09, 0x00, 0x00, 0x02, 0x02, 0x01, 0x00, 0x02, 0x05, 0x05, 0x00, 0x03, 0x07, 0x01, 0x01
        /*0010*/ 	.byte	0x02, 0x03, 0x00, 0x00, 0x02, 0x06, 0x01, 0x00, 0x04, 0x0b, 0x08, 0x00, 0x09, 0x00, 0x00, 0x00
        /*0020*/ 	.byte	0x00, 0x00, 0x00, 0x00


//--------------------- .nv.info._ZN3cub18CUB_300001_SM_10006detail9transform16transform_kernelINS2_10policy_hubILb1EN4cuda3std3__45tupleIJN6thrust24THRUST_300001_SM_1000_NS6detail15normal_iteratorINSA_10device_ptrIfEEEEEEEE10policy1000Ei7functorSF_JPfEEEvT0_iT1_T2_DpNS2_10kernel_argIT3_EE --------------------------
	.section	.nv.info._ZN3cub18CUB_300001_SM_10006detail9transform16transform_kernelINS2_10policy_hubILb1EN4cuda3std3__45tupleIJN6thrust24THRUST_300001_SM_1000_NS6detail15normal_iteratorINSA_10device_ptrIfEEEEEEEE10policy1000Ei7functorSF_JPfEEEvT0_iT1_T2_DpNS2_10kernel_argIT3_EE,"",@"SHT_CUDA_INFO"
	.sectionflags	@""
	.align	4


	//----- nvinfo : EIATTR_CUDA_API_VERSION
	.align		4
        /*0000*/ 	.byte	0x04, 0x37
        /*0002*/ 	.short	(.L_79 - .L_78)
.L_78:
        /*0004*/ 	.word	0x00000082


	//----- nvinfo : EIATTR_KPARAM_INFO
	.align		4
.L_79:
        /*0008*/ 	.byte	0x04, 0x17
        /*000a*/ 	.short	(.L_81 - .L_80)
.L_80:
        /*000c*/ 	.word	0x00000000
        /*0010*/ 	.short	0x0004
        /*0012*/ 	.short	0x0018
        /*0014*/ 	.byte	0x00, 0xf0, 0x41, 0x00


	//----- nvinfo : EIATTR_KPARAM_INFO
	.align		4
.L_81:
        /*0018*/ 	.byte	0x04, 0x17
        /*001a*/ 	.short	(.L_83 - .L_82)
.L_82:
        /*001c*/ 	.word	0x00000000
        /*0020*/ 	.short	0x0003
        /*0022*/ 	.short	0x0010
        /*0024*/ 	.byte	0x00, 0xf0, 0x21, 0x00


	//----- nvinfo : EIATTR_KPARAM_INFO
	.align		4
.L_83:
        /*0028*/ 	.byte	0x04, 0x17
        /*002a*/ 	.short	(.L_85 - .L_84)
.L_84:
        /*002c*/ 	.word	0x00000000
        /*0030*/ 	.short	0x0002
        /*0032*/ 	.short	0x0008
        /*0034*/ 	.byte	0x00, 0xf0, 0x21, 0x00


	//----- nvinfo : EIATTR_KPARAM_INFO
	.align		4
.L_85:
        /*0038*/ 	.byte	0x04, 0x17
        /*003a*/ 	.short	(.L_87 - .L_86)
.L_86:
        /*003c*/ 	.word	0x00000000
        /*0040*/ 	.short	0x0001
        /*0042*/ 	.short	0x0004
        /*0044*/ 	.byte	0x00, 0xf0, 0x11, 0x00


	//----- nvinfo : EIATTR_KPARAM_INFO
	.align		4
.L_87:
        /*0048*/ 	.byte	0x04, 0x17
        /*004a*/ 	.short	(.L_89 - .L_88)
.L_88:
        /*004c*/ 	.word	0x00000000
        /*0050*/ 	.short	0x0000
        /*0052*/ 	.short	0x0000
        /*0054*/ 	.byte	0x00, 0xf0, 0x11, 0x00


	//----- nvinfo : EIATTR_SPARSE_MMA_MASK
	.align		4
.L_89:
        /*0058*/ 	.byte	0x03, 0x50
        /*005a*/ 	.short	0x0000


	//----- nvinfo : EIATTR_MAXREG_COUNT
	.align		4
        /*005c*/ 	.byte	0x03, 0x1b
        /*005e*/ 	.short	0x00ff


	//----- nvinfo : EIATTR_MERCURY_ISA_VERSION
	.align		4
        /*0060*/ 	.byte	0x03, 0x5f
        /*0062*/ 	.short	0x0101


	//----- nvinfo : EIATTR_VRC_CTA_INIT_COUNT
	.align		4
        /*0064*/ 	.byte	0x02, 0x4a
	.zero		1
	.zero		1


	//----- nvinfo : EIATTR_EXIT_INSTR_OFFSETS
	.align		4
        /*0068*/ 	.byte	0x04, 0x1c
        /*006a*/ 	.short	(.L_91 - .L_90)


	//   ....[0]....
.L_90:
        /*006c*/ 	.word	0x000001f0


	//   ....[1]....
        /*0070*/ 	.word	0x00000710


	//   ....[2]....
        /*0074*/ 	.word	0x000009b0


	//   ....[3]....
        /*0078*/ 	.word	0x00000b50


	//   ....[4]....
        /*007c*/ 	.word	0x00000bf0


	//   ....[5]....
        /*0080*/ 	.word	0x00000c10


	//   ....[6]....
        /*0084*/ 	.word	0x00001040


	//   ....[7]....
        /*0088*/ 	.word	0x00001250


	//   ....[8]....
        /*008c*/ 	.word	0x00001280


	//   ....[9]....
        /*0090*/ 	.word	0x00001310


	//----- nvinfo : EIATTR_MAX_THREADS
	.align		4
.L_91:
        /*0094*/ 	.byte	0x04, 0x05
        /*0096*/ 	.short	(.L_93 - .L_92)
.L_92:
        /*0098*/ 	.word	0x00000080
        /*009c*/ 	.word	0x00000001
        /*00a0*/ 	.word	0x00000001


	//----- nvinfo : EIATTR_CRS_STACK_SIZE
	.align		4
.L_93:
        /*00a4*/ 	.byte	0x04, 0x1e
        /*00a6*/ 	.short	(.L_95 - .L_94)
.L_94:
        /*00a8*/ 	.word	0x00000000


	//----- nvinfo : EIATTR_CBANK_PARAM_SIZE
	.align		4
.L_95:
        /*00ac*/ 	.byte	0x03, 0x19
        /*00ae*/ 	.short	0x0028


	//----- nvinfo : EIATTR_PARAM_CBANK
	.align		4
        /*00b0*/ 	.byte	0x04, 0x0a
        /*00b2*/ 	.short	(.L_97 - .L_96)
	.align		4
.L_96:
        /*00b4*/ 	.word	index@(.nv.constant0._ZN3cub18CUB_300001_SM_10006detail9transform16transform_kernelINS2_10policy_hubILb1EN4cuda3std3__45tupleIJN6thrust24THRUST_300001_SM_1000_NS6detail15normal_iteratorINSA_10device_ptrIfEEEEEEEE10policy1000Ei7functorSF_JPfEEEvT0_iT1_T2_DpNS2_10kernel_argIT3_EE)
        /*00b8*/ 	.short	0x0380
        /*00ba*/ 	.short	0x0028


	//----- nvinfo : EIATTR_SW_WAR
	.align		4
.L_97:
        /*00bc*/ 	.byte	0x04, 0x36
        /*00be*/ 	.short	(.L_99 - .L_98)
.L_98:
        /*00c0*/ 	.word	0x00000008
.L_99:


//--------------------- .nv.info._ZN3cub18CUB_300001_SM_10006detail9transform16transform_kernelINS2_10policy_hubILb1EN4cuda3std3__45tupleIJN6thrust24THRUST_300001_SM_1000_NS6detail15normal_iteratorINSA_10device_ptrIfEEEEEEEE10policy1000El7functorSF_JPfEEEvT0_iT1_T2_DpNS2_10kernel_argIT3_EE --------------------------
	.section	.nv.info._ZN3cub18CUB_300001_SM_10006detail9transform16transform_kernelINS2_10policy_hubILb1EN4cuda3std3__45tupleIJN6thrust24THRUST_300001_SM_1000_NS6detail15normal_iteratorINSA_10device_ptrIfEEEEEEEE10policy1000El7functorSF_JPfEEEvT0_iT1_T2_DpNS2_10kernel_argIT3_EE,"",@"SHT_CUDA_INFO"
	.sectionflags	@""
	.align	4


	//----- nvinfo : EIATTR_CUDA_API_VERSION
	.align		4
        /*0000*/ 	.byte	0x04, 0x37
        /*0002*/ 	.short	(.L_101 - .L_100)
.L_100:
        /*0004*/ 	.word	0x00000082


	//----- nvinfo : EIATTR_KPARAM_INFO
	.align		4
.L_101:
        /*0008*/ 	.byte	0x04, 0x17
        /*000a*/ 	.short	(.L_103 - .L_102)
.L_102:
        /*000c*/ 	.word	0x00000000
        /*0010*/ 	.short	0x0004
        /*0012*/ 	.short	0x0020
        /*0014*/ 	.byte	0x00, 0xf0, 0x41, 0x00


	//----- nvinfo : EIATTR_KPARAM_INFO
	.align		4
.L_103:
        /*0018*/ 	.byte	0x04, 0x17
        /*001a*/ 	.short	(.L_105 - .L_104)
.L_104:
        /*001c*/ 	.word	0x00000000
        /*0020*/ 	.short	0x0003
        /*0022*/ 	.short	0x0018
        /*0024*/ 	.byte	0x00, 0xf0, 0x21, 0x00


	//----- nvinfo : EIATTR_KPARAM_INFO
	.align		4
.L_105:
        /*0028*/ 	.byte	0x04, 0x17
        /*002a*/ 	.short	(.L_107 - .L_106)
.L_106:
        /*002c*/ 	.word	0x00000000
        /*0030*/ 	.short	0x0002
        /*0032*/ 	.short	0x0010
        /*0034*/ 	.byte	0x00, 0xf0, 0x21, 0x00


	//----- nvinfo : EIATTR_KPARAM_INFO
	.align		4
.L_107:
        /*0038*/ 	.byte	0x04, 0x17
        /*003a*/ 	.short	(.L_109 - .L_108)
.L_108:
        /*003c*/ 	.word	0x00000000
        /*0040*/ 	.short	0x0001
        /*0042*/ 	.short	0x0008
        /*0044*/ 	.byte	0x00, 0xf0, 0x11, 0x00


	//----- nvinfo : EIATTR_KPARAM_INFO
	.align		4
.L_109:
        /*0048*/ 	.byte	0x04, 0x17
        /*004a*/ 	.short	(.L_111 - .L_110)
.L_110:
        /*004c*/ 	.word	0x00000000
        /*0050*/ 	.short	0x0000
        /*0052*/ 	.short	0x0000
        /*0054*/ 	.byte	0x00, 0xf0, 0x21, 0x00


	//----- nvinfo : EIATTR_SPARSE_MMA_MASK
	.align		4
.L_111:
        /*0058*/ 	.byte	0x03, 0x50
        /*005a*/ 	.short	0x0000


	//----- nvinfo : EIATTR_MAXREG_COUNT
	.align		4
        /*005c*/ 	.byte	0x03, 0x1b
        /*005e*/ 	.short	0x00ff


	//----- nvinfo : EIATTR_MERCURY_ISA_VERSION
	.align		4
        /*0060*/ 	.byte	0x03, 0x5f
        /*0062*/ 	.short	0x0101


	//----- nvinfo : EIATTR_VRC_CTA_INIT_COUNT
	.align		4
        /*0064*/ 	.byte	0x02, 0x4a
	.zero		1
	.zero		1


	//----- nvinfo : EIATTR_EXIT_INSTR_OFFSETS
	.align		4
        /*0068*/ 	.byte	0x04, 0x1c
        /*006a*/ 	.short	(.L_113 - .L_112)


	//   ....[0]....
.L_112:
        /*006c*/ 	.word	0x000002b0


	//   ....[1]....
        /*0070*/ 	.word	0x000006c0


	//   ....[2]....
        /*0074*/ 	.word	0x000008d0


	//   ....[3]....
        /*0078*/ 	.word	0x00000900


	//   ....[4]....
        /*007c*/ 	.word	0x00000990


	//   ....[5]....
        /*0080*/ 	.word	0x000009b0


	//   ....[6]....
        /*0084*/ 	.word	0x00000ed0


	//   ....[7]....
        /*0088*/ 	.word	0x00001170


	//   ....[8]....
        /*008c*/ 	.word	0x00001310


	//   ....[9]....
        /*0090*/ 	.word	0x000013b0


	//----- nvinfo : EIATTR_MAX_THREADS
	.align		4
.L_113:
        /*0094*/ 	.byte	0x04, 0x05
        /*0096*/ 	.short	(.L_115 - .L_114)
.L_114:
        /*0098*/ 	.word	0x00000080
        /*009c*/ 	.word	0x00000001
        /*00a0*/ 	.word	0x00000001


	//----- nvinfo : EIATTR_CRS_STACK_SIZE
	.align		4
.L_115:
        /*00a4*/ 	.byte	0x04, 0x1e
        /*00a6*/ 	.short	(.L_117 - .L_116)
.L_116:
        /*00a8*/ 	.word	0x00000000


	//----- nvinfo : EIATTR_CBANK_PARAM_SIZE
	.align		4
.L_117:
        /*00ac*/ 	.byte	0x03, 0x19
        /*00ae*/ 	.short	0x0030


	//----- nvinfo : EIATTR_PARAM_CBANK
	.align		4
        /*00b0*/ 	.byte	0x04, 0x0a
        /*00b2*/ 	.short	(.L_119 - .L_118)
	.align		4
.L_118:
        /*00b4*/ 	.word	index@(.nv.constant0._ZN3cub18CUB_300001_SM_10006detail9transform16transform_kernelINS2_10policy_hubILb1EN4cuda3std3__45tupleIJN6thrust24THRUST_300001_SM_1000_NS6detail15normal_iteratorINSA_10device_ptrIfEEEEEEEE10policy1000El7functorSF_JPfEEEvT0_iT1_T2_DpNS2_10kernel_argIT3_EE)
        /*00b8*/ 	.short	0x0380
        /*00ba*/ 	.short	0x0030


	//----- nvinfo : EIATTR_SW_WAR
	.align		4
.L_119:
        /*00bc*/ 	.byte	0x04, 0x36
        /*00be*/ 	.short	(.L_121 - .L_120)
.L_120:
        /*00c0*/ 	.word	0x00000008
.L_121:


//--------------------- .nv.info._ZN3cub18CUB_300001_SM_10006detail8for_each13static_kernelINS2_12policy_hub_t12policy_500_tEmN6thrust24THRUST_300001_SM_1000_NS8cuda_cub20__uninitialized_fill7functorINS7_10device_ptrIfEEfEEEEvT0_T1_ --------------------------
	.section	.nv.info._ZN3cub18CUB_300001_SM_10006detail8for_each13static_kernelINS2_12policy_hub_t12policy_500_tEmN6thrust24THRUST_300001_SM_1000_NS8cuda_cub20__uninitialized_fill7functorINS7_10device_ptrIfEEfEEEEvT0_T1_,"",@"SHT_CUDA_INFO"
	.sectionflags	@""
	.align	4


	//----- nvinfo : EIATTR_CUDA_API_VERSION
	.align		4
        /*0000*/ 	.byte	0x04, 0x37
        /*0002*/ 	.short	(.L_123 - .L_122)
.L_122:
        /*0004*/ 	.word	0x00000082


	//----- nvinfo : EIATTR_KPARAM_INFO
	.align		4
.L_123:
        /*0008*/ 	.byte	0x04, 0x17
        /*000a*/ 	.short	(.L_125 - .L_124)
.L_124:
        /*000c*/ 	.word	0x00000000
        /*0010*/ 	.short	0x0001
        /*0012*/ 	.short	0x0008
        /*0014*/ 	.byte	0x00, 0xf0, 0x41, 0x00


	//----- nvinfo : EIATTR_KPARAM_INFO
	.align		4
.L_125:
        /*0018*/ 	.byte	0x04, 0x17
        /*001a*/ 	.short	(.L_127 - .L_126)
.L_126:
        /*001c*/ 	.word	0x00000000
        /*0020*/ 	.short	0x0000
        /*0022*/ 	.short	0x0000
        /*0024*/ 	.byte	0x00, 0xf0, 0x21, 0x00


	//----- nvinfo : EIATTR_SPARSE_MMA_MASK
	.align		4
.L_127:
        /*0028*/ 	.byte	0x03, 0x50
        /*002a*/ 	.short	0x0000


	//----- nvinfo : EIATTR_MAXREG_COUNT
	.align		4
        /*002c*/ 	.byte	0x03, 0x1b
        /*002e*/ 	.short	0x00ff


	//----- nvinfo : EIATTR_MERCURY_ISA_VERSION
	.align		4
        /*0030*/ 	.byte	0x03, 0x5f
        /*0032*/ 	.short	0x0101


	//----- nvinfo : EIATTR_VRC_CTA_INIT_COUNT
	.align		4
        /*0034*/ 	.byte	0x02, 0x4a
	.zero		1
	.zero		1


	//----- nvinfo : EIATTR_EXIT_INSTR_OFFSETS
	.align		4
        /*0038*/ 	.byte	0x04, 0x1c
        /*003a*/ 	.short	(.L_129 - .L_128)


	//   ....[0]....
.L_128:
        /*003c*/ 	.word	0x00000130


	//   ....[1]....
        /*0040*/ 	.word	0x00000230


	//   ....[2]....
        /*0044*/ 	.word	0x00000260


	//----- nvinfo : EIATTR_MAX_THREADS
	.align		4
.L_129:
        /*0048*/ 	.byte	0x04, 0x05
        /*004a*/ 	.short	(.L_131 - .L_130)
.L_130:
        /*004c*/ 	.word	0x00000100
        /*0050*/ 	.word	0x00000001
        /*0054*/ 	.word	0x00000001


	//----- nvinfo : EIATTR_CBANK_PARAM_SIZE
	.align		4
.L_131:
        /*0058*/ 	.byte	0x03, 0x19
        /*005a*/ 	.short	0x0018


	//----- nvinfo : EIATTR_PARAM_CBANK
	.align		4
        /*005c*/ 	.byte	0x04, 0x0a
        /*005e*/ 	.short	(.L_133 - .L_132)
	.align		4
.L_132:
        /*0060*/ 	.word	index@(.nv.constant0._ZN3cub18CUB_300001_SM_10006detail8for_each13static_kernelINS2_12policy_hub_t12policy_500_tEmN6thrust24THRUST_300001_SM_1000_NS8cuda_cub20__uninitialized_fill7functorINS7_10device_ptrIfEEfEEEEvT0_T1_)
        /*0064*/ 	.short	0x0380
        /*0066*/ 	.short	0x0018


	//----- nvinfo : EIATTR_SW_WAR
	.align		4
.L_133:
        /*0068*/ 	.byte	0x04, 0x36
        /*006a*/ 	.short	(.L_135 - .L_134)
.L_134:
        /*006c*/ 	.word	0x00000008
.L_135:


//--------------------- .nv.info._ZN3cub18CUB_300001_SM_10006detail8for_each13static_kernelINS2_12policy_hub_t12policy_500_tEmN6thrust24THRUST_300001_SM_1000_NS8cuda_cub20__uninitialized_copy7functorINS7_6detail15normal_iteratorINS7_10device_ptrIfEEEENS7_7pointerIfNS8_3tagENS7_11use_defaultESI_EEEEEEvT0_T1_ --------------------------
	.section	.nv.info._ZN3cub18CUB_300001_SM_10006detail8for_each13static_kernelINS2_12policy_hub_t12policy_500_tEmN6thrust24THRUST_300001_SM_1000_NS8cuda_cub20__uninitialized_copy7functorINS7_6detail15normal_iteratorINS7_10device_ptrIfEEEENS7_7pointerIfNS8_3tagENS7_11use_defaultESI_EEEEEEvT0_T1_,"",@"SHT_CUDA_INFO"
	.sectionflags	@""
	.align	4


	//----- nvinfo : EIATTR_CUDA_API_VERSION
	.align		4
        /*0000*/ 	.byte	0x04, 0x37
        /*0002*/ 	.short	(.L_137 - .L_136)
.L_136:
        /*0004*/ 	.word	0x00000082


	//----- nvinfo : EIATTR_KPARAM_INFO
	.align		4
.L_137:
        /*0008*/ 	.byte	0x04, 0x17
        /*000a*/ 	.short	(.L_139 - .L_138)
.L_138:
        /*000c*/ 	.word	0x00000000
        /*0010*/ 	.short	0x0001
        /*0012*/ 	.short	0x0008
        /*0014*/ 	.byte	0x00, 0xf0, 0x41, 0x00


	//----- nvinfo : EIATTR_KPARAM_INFO
	.align		4
.L_139:
        /*0018*/ 	.byte	0x04, 0x17
        /*001a*/ 	.short	(.L_141 - .L_140)
.L_140:
        /*001c*/ 	.word	0x00000000
        /*0020*/ 	.short	0x0000
        /*0022*/ 	.short	0x0000
        /*0024*/ 	.byte	0x00, 0xf0, 0x21, 0x00


	//----- nvinfo : EIATTR_SPARSE_MMA_MASK
	.align		4
.L_141:
        /*0028*/ 	.byte	0x03, 0x50
        /*002a*/ 	.short	0x0000


	//----- nvinfo : EIATTR_MAXREG_COUNT
	.align		4
        /*002c*/ 	.byte	0x03, 0x1b
        /*002e*/ 	.short	0x00ff


	//----- nvinfo : EIATTR_MERCURY_ISA_VERSION
	.align		4
        /*0030*/ 	.byte	0x03, 0x5f
        /*0032*/ 	.short	0x0101


	//----- nvinfo : EIATTR_VRC_CTA_INIT_COUNT
	.align		4
        /*0034*/ 	.byte	0x02, 0x4a
	.zero		1
	.zero		1


	//----- nvinfo : EIATTR_EXIT_INSTR_OFFSETS
	.align		4
        /*0038*/ 	.byte	0x04, 0x1c
        /*003a*/ 	.short	(.L_143 - .L_142)


	//   ....[0]....
.L_142:
        /*003c*/ 	.word	0x00000190


	//   ....[1]....
        /*0040*/ 	.word	0x00000310


	//   ....[2]....
        /*0044*/ 	.word	0x000003e0


	//----- nvinfo : EIATTR_MAX_THREADS
	.align		4
.L_143:
        /*0048*/ 	.byte	0x04, 0x05
        /*004a*/ 	.short	(.L_145 - .L_144)
.L_144:
        /*004c*/ 	.word	0x00000100
        /*0050*/ 	.word	0x00000001
        /*0054*/ 	.word	0x00000001


	//----- nvinfo : EIATTR_CRS_STACK_SIZE
	.align		4
.L_145:
        /*0058*/ 	.byte	0x04, 0x1e
        /*005a*/ 	.short	(.L_147 - .L_146)
.L_146:
        /*005c*/ 	.word	0x00000000


	//----- nvinfo : EIATTR_CBANK_PARAM_SIZE
	.align		4
.L_147:
        /*0060*/ 	.byte	0x03, 0x19
        /*0062*/ 	.short	0x0018


	//----- nvinfo : EIATTR_PARAM_CBANK
	.align		4
        /*0064*/ 	.byte	0x04, 0x0a
        /*0066*/ 	.short	(.L_149 - .L_148)
	.align		4
.L_148:
        /*0068*/ 	.word	index@(.nv.constant0._ZN3cub18CUB_300001_SM_10006detail8for_each13static_kernelINS2_12policy_hub_t12policy_500_tEmN6thrust24THRUST_300001_SM_1000_NS8cuda_cub20__uninitialized_copy7functorINS7_6detail15normal_iteratorINS7_10device_ptrIfEEEENS7_7pointerIfNS8_3tagENS7_11use_defaultESI_EEEEEEvT0_T1_)
        /*006c*/ 	.short	0x0380
        /*006e*/ 	.short	0x0018


	//----- nvinfo : EIATTR_SW_WAR
	.align		4
.L_149:
        /*0070*/ 	.byte	0x04, 0x36
        /*0072*/ 	.short	(.L_151 - .L_150)
.L_150:
        /*0074*/ 	.word	0x00000008
.L_151:


//--------------------- .nv.info._ZN3cub18CUB_300001_SM_10006detail11EmptyKernelIvEEvv --------------------------
	.section	.nv.info._ZN3cub18CUB_300001_SM_10006detail11EmptyKernelIvEEvv,"",@"SHT_CUDA_INFO"
	.sectionflags	@""
	.align	4


	//----- nvinfo : EIATTR_CUDA_API_VERSION
	.align		4
        /*0000*/ 	.byte	0x04, 0x37
        /*0002*/ 	.short	(.L_153 - .L_152)
.L_152:
        /*0004*/ 	.word	0x00000082


	//----- nvinfo : EIATTR_SPARSE_MMA_MASK
	.align		4
.L_153:
        /*0008*/ 	.byte	0x03, 0x50
        /*000a*/ 	.short	0x0000


	//----- nvinfo : EIATTR_MAXREG_COUNT
	.align		4
        /*000c*/ 	.byte	0x03, 0x1b
        /*000e*/ 	.short	0x00ff


	//----- nvinfo : EIATTR_MERCURY_ISA_VERSION
	.align		4
        /*0010*/ 	.byte	0x03, 0x5f
        /*0012*/ 	.short	0x0101


	//----- nvinfo : EIATTR_VRC_CTA_INIT_COUNT
	.align		4
        /*0014*/ 	.byte	0x02, 0x4a
	.zero		1
	.zero		1


	//----- nvinfo : EIATTR_EXIT_INSTR_OFFSETS
	.align		4
        /*0018*/ 	.byte	0x04, 0x1c
        /*001a*/ 	.short	(.L_155 - .L_154)


	//   ....[0]....
.L_154:
        /*001c*/ 	.word	0x00000010


	//----- nvinfo : EIATTR_SW_WAR
	.align		4
.L_155:
        /*0020*/ 	.byte	0x04, 0x36
        /*0022*/ 	.short	(.L_157 - .L_156)
.L_156:
        /*0024*/ 	.word	0x00000008
.L_157:


//--------------------- .nv.callgraph             --------------------------
	.section	.nv.callgraph,"",@"SHT_CUDA_CALLGRAPH"
	.align	4
	.sectionentsize	8
	.align		4
        /*0000*/ 	.word	0x00000000
	.align		4
        /*0004*/ 	.word	0xffffffff
	.align		4
        /*0008*/ 	.word	0x00000000
	.align		4
        /*000c*/ 	.word	0xfffffffe
	.align		4
        /*0010*/ 	.word	0x00000000
	.align		4
        /*0014*/ 	.word	0xfffffffd
	.align		4
        /*0018*/ 	.word	0x00000000
	.align		4
        /*001c*/ 	.word	0xfffffffc


//--------------------- .nv.constant4             --------------------------
	.section	.nv.constant4,"a",@progbits
	.align	8
	.align		8
.nv.constant4:
        /*0000*/ 	.dword	d_g
	.align		8
        /*0008*/ 	.dword	_ZN33_INTERNAL_59488ced_4_k_cu__Z1gRKf4cuda3std3__45__cpo5beginE
	.align		8
        /*0010*/ 	.dword	_ZN33_INTERNAL_59488ced_4_k_cu__Z1gRKf4cuda3std3__45__cpo3endE
	.align		8
        /*0018*/ 	.dword	_ZN33_INTERNAL_59488ced_4_k_cu__Z1gRKf4cuda3std3__45__cpo6cbeginE
	.align		8
        /*0020*/ 	.dword	_ZN33_INTERNAL_59488ced_4_k_cu__Z1gRKf4cuda3std3__45__cpo4cendE
	.align		8
        /*0028*/ 	.dword	_ZN33_INTERNAL_59488ced_4_k_cu__Z1gRKf4cuda3std3__45__cpo6rbeginE
	.align		8
        /*0030*/ 	.dword	_ZN33_INTERNAL_59488ced_4_k_cu__Z1gRKf4cuda3std3__45__cpo4rendE
	.align		8
        /*0038*/ 	.dword	_ZN33_INTERNAL_59488ced_4_k_cu__Z1gRKf4cuda3std3__45__cpo7crbeginE
	.align		8
        /*0040*/ 	.dword	_ZN33_INTERNAL_59488ced_4_k_cu__Z1gRKf4cuda3std3__45__cpo5crendE
	.align		8
        /*0048*/ 	.dword	_ZN33_INTERNAL_59488ced_4_k_cu__Z1gRKf4cuda3std3__435_GLOBAL__N__59488ced_4_k_cu__Z1gRKf6ignoreE
	.align		8
        /*0050*/ 	.dword	_ZN33_INTERNAL_59488ced_4_k_cu__Z1gRKf4cuda3std3__419piecewise_constructE
	.align		8
        /*0058*/ 	.dword	_ZN33_INTERNAL_59488ced_4_k_cu__Z1gRKf4cuda3std3__48in_placeE
	.align		8
        /*0060*/ 	.dword	_ZN33_INTERNAL_59488ced_4_k_cu__Z1gRKf4cuda3std3__420unreachable_sentinelE
	.align		8
        /*0068*/ 	.dword	_ZN33_INTERNAL_59488ced_4_k_cu__Z1gRKf4cuda3std3__47nulloptE
	.align		8
        /*0070*/ 	.dword	_ZN33_INTERNAL_59488ced_4_k_cu__Z1gRKf4cuda3std3__48unexpectE
	.align		8
        /*0078*/ 	.dword	_ZN33_INTERNAL_59488ced_4_k_cu__Z1gRKf4cuda3std6ranges3__45__cpo4swapE
	.align		8
        /*0080*/ 	.dword	_ZN33_INTERNAL_59488ced_4_k_cu__Z1gRKf4cuda3std6ranges3__45__cpo9iter_moveE
	.align		8
        /*0088*/ 	.dword	_ZN33_INTERNAL_59488ced_4_k_cu__Z1gRKf4cuda3std6ranges3__45__cpo5beginE
	.align		8
        /*0090*/ 	.dword	_ZN33_INTERNAL_59488ced_4_k_cu__Z1gRKf4cuda3std6ranges3__45__cpo3endE
	.align		8
        /*0098*/ 	.dword	_ZN33_INTERNAL_59488ced_4_k_cu__Z1gRKf4cuda3std6ranges3__45__cpo6cbeginE
	.align		8
        /*00a0*/ 	.dword	_ZN33_INTERNAL_59488ced_4_k_cu__Z1gRKf4cuda3std6ranges3__45__cpo4cendE
	.align		8
        /*00a8*/ 	.dword	_ZN33_INTERNAL_59488ced_4_k_cu__Z1gRKf4cuda3std6ranges3__45__cpo7advanceE
	.align		8
        /*00b0*/ 	.dword	_ZN33_INTERNAL_59488ced_4_k_cu__Z1gRKf4cuda3std6ranges3__45__cpo9iter_swapE
	.align		8
        /*00b8*/ 	.dword	_ZN33_INTERNAL_59488ced_4_k_cu__Z1gRKf4cuda3std6ranges3__45__cpo4nextE
	.align		8
        /*00c0*/ 	.dword	_ZN33_INTERNAL_59488ced_4_k_cu__Z1gRKf4cuda3std6ranges3__45__cpo4prevE
	.align		8
        /*00c8*/ 	.dword	_ZN33_INTERNAL_59488ced_4_k_cu__Z1gRKf4cuda3std6ranges3__45__cpo4dataE
	.align		8
        /*00d0*/ 	.dword	_ZN33_INTERNAL_59488ced_4_k_cu__Z1gRKf4cuda3std6ranges3__45__cpo5cdataE
	.align		8
        /*00d8*/ 	.dword	_ZN33_INTERNAL_59488ced_4_k_cu__Z1gRKf4cuda3std6ranges3__45__cpo4sizeE
	.align		8
        /*00e0*/ 	.dword	_ZN33_INTERNAL_59488ced_4_k_cu__Z1gRKf4cuda3std6ranges3__45__cpo5ssizeE
	.align		8
        /*00e8*/ 	.dword	_ZN33_INTERNAL_59488ced_4_k_cu__Z1gRKf4cuda3std6ranges3__45__cpo8distanceE
	.align		8
        /*00f0*/ 	.dword	_ZN33_INTERNAL_59488ced_4_k_cu__Z1gRKf6thrust24THRUST_300001_SM_1000_NS8cuda_cub3parE
	.align		8
        /*00f8*/ 	.dword	_ZN33_INTERNAL_59488ced_4_k_cu__Z1gRKf6thrust24THRUST_300001_SM_1000_NS8cuda_cub10par_nosyncE
	.align		8
        /*0100*/ 	.dword	_ZN33_INTERNAL_59488ced_4_k_cu__Z1gRKf6thrust24THRUST_300001_SM_1000_NS6system6detail10sequential3seqE
	.align		8
        /*0108*/ 	.dword	_ZN33_INTERNAL_59488ced_4_k_cu__Z1gRKf6thrust24THRUST_300001_SM_1000_NS12placeholders2_1E
	.align		8
        /*0110*/ 	.dword	_ZN33_INTERNAL_59488ced_4_k_cu__Z1gRKf6thrust24THRUST_300001_SM_1000_NS12placeholders2_2E
	.align		8
        /*0118*/ 	.dword	_ZN33_INTERNAL_59488ced_4_k_cu__Z1gRKf6thrust24THRUST_300001_SM_1000_NS12placeholders2_3E
	.align		8
        /*0120*/ 	.dword	_ZN33_INTERNAL_59488ced_4_k_cu__Z1gRKf6thrust24THRUST_300001_SM_1000_NS12placeholders2_4E
	.align		8
        /*0128*/ 	.dword	_ZN33_INTERNAL_59488ced_4_k_cu__Z1gRKf6thrust24THRUST_300001_SM_1000_NS12placeholders2_5E
	.align		8
        /*0130*/ 	.dword	_ZN33_INTERNAL_59488ced_4_k_cu__Z1gRKf6thrust24THRUST_300001_SM_1000_NS12placeholders2_6E
	.align		8
        /*0138*/ 	.dword	_ZN33_INTERNAL_59488ced_4_k_cu__Z1gRKf6thrust24THRUST_300001_SM_1000_NS12placeholders2_7E
	.align		8
        /*0140*/ 	.dword	_ZN33_INTERNAL_59488ced_4_k_cu__Z1gRKf6thrust24THRUST_300001_SM_1000_NS12placeholders2_8E
	.align		8
        /*0148*/ 	.dword	_ZN33_INTERNAL_59488ced_4_k_cu__Z1gRKf6thrust24THRUST_300001_SM_1000_NS12placeholders2_9E
	.align		8
        /*0150*/ 	.dword	_ZN33_INTERNAL_59488ced_4_k_cu__Z1gRKf6thrust24THRUST_300001_SM_1000_NS12placeholders3_10E
	.align		8
        /*0158*/ 	.dword	_ZN33_INTERNAL_59488ced_4_k_cu__Z1gRKf6thrust24THRUST_300001_SM_1000_NS3seqE


//--------------------- .nv.constant2._ZN3cub18CUB_300001_SM_10006detail9transform16transform_kernelINS2_10policy_hubILb1EN4cuda3std3__45tupleIJN6thrust24THRUST_300001_SM_1000_NS6detail15normal_iteratorINSA_10device_ptrIfEEEEEEEE10policy1000Ei7functorSF_JPfEEEvT0_iT1_T2_DpNS2_10kernel_argIT3_EE --------------------------
	.section	.nv.constant2._ZN3cub18CUB_300001_SM_10006detail9transform16transform_kernelINS2_10policy_hubILb1EN4cuda3std3__45tupleIJN6thrust24THRUST_300001_SM_1000_NS6detail15normal_iteratorINSA_10device_ptrIfEEEEEEEE10policy1000Ei7functorSF_JPfEEEvT0_iT1_T2_DpNS2_10kernel_argIT3_EE,"a",@progbits
	.sectionflags	@""
	.align	4
.nv.constant2._ZN3cub18CUB_300001_SM_10006detail9transform16transform_kernelINS2_10policy_hubILb1EN4cuda3std3__45tupleIJN6thrust24THRUST_300001_SM_1000_NS6detail15normal_iteratorINSA_10device_ptrIfEEEEEEEE10policy1000Ei7functorSF_JPfEEEvT0_iT1_T2_DpNS2_10kernel_argIT3_EE:
        /*0000*/ 	.byte	0x01, 0x00, 0x00, 0x00, 0x00, 0x00, 0x00, 0x00, 0x20, 0x13, 0x00, 0x00, 0x00, 0x00, 0x00, 0x00


//--------------------- .nv.constant2._ZN3cub18CUB_300001_SM_10006detail9transform16transform_kernelINS2_10policy_hubILb1EN4cuda3std3__45tupleIJN6thrust24THRUST_300001_SM_1000_NS6detail15normal_iteratorINSA_10device_ptrIfEEEEEEEE10policy1000El7functorSF_JPfEEEvT0_iT1_T2_DpNS2_10kernel_argIT3_EE --------------------------
	.section	.nv.constant2._ZN3cub18CUB_300001_SM_10006detail9transform16transform_kernelINS2_10policy_hubILb1EN4cuda3std3__45tupleIJN6thrust24THRUST_300001_SM_1000_NS6detail15normal_iteratorINSA_10device_ptrIfEEEEEEEE10policy1000El7functorSF_JPfEEEvT0_iT1_T2_DpNS2_10kernel_argIT3_EE,"a",@progbits
	.sectionflags	@""
	.align	4
.nv.constant2._ZN3cub18CUB_300001_SM_10006detail9transform16transform_kernelINS2_10policy_hubILb1EN4cuda3std3__45tupleIJN6thrust24THRUST_300001_SM_1000_NS6detail15normal_iteratorINSA_10device_ptrIfEEEEEEEE10policy1000El7functorSF_JPfEEEvT0_iT1_T2_DpNS2_10kernel_argIT3_EE:
        /*0000*/ 	.byte	0x01, 0x00, 0x00, 0x00, 0x00, 0x00, 0x00, 0x00, 0xc0, 0x13, 0x00, 0x00, 0x00, 0x00, 0x00, 0x00


//--------------------- .text._ZN3cub18CUB_300001_SM_10006detail9transform16transform_kernelINS2_10policy_hubILb1EN4cuda3std3__45tupleIJN6thrust24THRUST_300001_SM_1000_NS6detail15normal_iteratorINSA_10device_ptrIfEEEEEEEE10policy1000Ei7functorSF_JPfEEEvT0_iT1_T2_DpNS2_10kernel_argIT3_EE --------------------------
	.section	.text._ZN3cub18CUB_300001_SM_10006detail9transform16transform_kernelINS2_10policy_hubILb1EN4cuda3std3__45tupleIJN6thrust24THRUST_300001_SM_1000_NS6detail15normal_iteratorINSA_10device_ptrIfEEEEEEEE10policy1000Ei7functorSF_JPfEEEvT0_iT1_T2_DpNS2_10kernel_argIT3_EE,"ax",@progbits
	.align	128
        .global         _ZN3cub18CUB_300001_SM_10006detail9transform16transform_kernelINS2_10policy_hubILb1EN4cuda3std3__45tupleIJN6thrust24THRUST_300001_SM_1000_NS6detail15normal_iteratorINSA_10device_ptrIfEEEEEEEE10policy1000Ei7functorSF_JPfEEEvT0_iT1_T2_DpNS2_10kernel_argIT3_EE
        .type           _ZN3cub18CUB_300001_SM_10006detail9transform16transform_kernelINS2_10policy_hubILb1EN4cuda3std3__45tupleIJN6thrust24THRUST_300001_SM_1000_NS6detail15normal_iteratorINSA_10device_ptrIfEEEEEEEE10policy1000Ei7functorSF_JPfEEEvT0_iT1_T2_DpNS2_10kernel_argIT3_EE,@function
        .size           _ZN3cub18CUB_300001_SM_10006detail9transform16transform_kernelINS2_10policy_hubILb1EN4cuda3std3__45tupleIJN6thrust24THRUST_300001_SM_1000_NS6detail15normal_iteratorINSA_10device_ptrIfEEEEEEEE10policy1000Ei7functorSF_JPfEEEvT0_iT1_T2_DpNS2_10kernel_argIT3_EE,(.L_x_55 - _ZN3cub18CUB_300001_SM_10006detail9transform16transform_kernelINS2_10policy_hubILb1EN4cuda3std3__45tupleIJN6thrust24THRUST_300001_SM_1000_NS6detail15normal_iteratorINSA_10device_ptrIfEEEEEEEE10policy1000Ei7functorSF_JPfEEEvT0_iT1_T2_DpNS2_10kernel_argIT3_EE)
        .other          _ZN3cub18CUB_300001_SM_10006detail9transform16transform_kernelINS2_10policy_hubILb1EN4cuda3std3__45tupleIJN6thrust24THRUST_300001_SM_1000_NS6detail15normal_iteratorINSA_10device_ptrIfEEEEEEEE10policy1000Ei7functorSF_JPfEEEvT0_iT1_T2_DpNS2_10kernel_argIT3_EE,@"STO_CUDA_ENTRY STV_DEFAULT"
_ZN3cub18CUB_300001_SM_10006detail9transform16transform_kernelINS2_10policy_hubILb1EN4cuda3std3__45tupleIJN6thrust24THRUST_300001_SM_1000_NS6detail15normal_iteratorINSA_10device_ptrIfEEEEEEEE10policy1000Ei7functorSF_JPfEEEvT0_iT1_T2_DpNS2_10kernel_argIT3_EE:
.text._ZN3cub18CUB_300001_SM_10006detail9transform16transform_kernelINS2_10policy_hubILb1EN4cuda3std3__45tupleIJN6thrust24THRUST_300001_SM_1000_NS6detail15normal_iteratorINSA_10device_ptrIfEEEEEEEE10policy1000Ei7functorSF_JPfEEEvT0_iT1_T2_DpNS2_10kernel_argIT3_EE:
[----:B------:R-:W0:Y:S08]  /*0000*/  LDC R1, c[0x0][0x37c] ;  /* 0x0000df00ff017b82 */ /* 0x000e300000000800 */
[----:B------:R-:W1:Y:S01]  /*0010*/  LDC.64 R2, c[0x0][0x380] ;  /* 0x0000e000ff027b82 */ /* 0x000e620000000a00 */
[----:B------:R-:W2:Y:S01]  /*0020*/  S2R R18, SR_TID.X ;  /* 0x0000000000127919 */ /* 0x000ea20000002100 */
[----:B------:R-:W3:Y:S01]  /*0030*/  LDCU.64 UR36, c[0x0][0x358] ;  /* 0x00006b00ff2477ac */ /* 0x000ee20008000a00 */
[----:B------:R-:W-:Y:S05]  /*0040*/  BSSY.RECONVERGENT B0, `(.L_x_0) ;  /* 0x0000016000007945 */ /* 0x000fea0003800200 */
[----:B------:R-:W4:Y:S08]  /*0050*/  S2UR UR4, SR_CTAID.X ;  /* 0x00000000000479c3 */ /* 0x000f300000002500 */
[----:B------:R-:W0:Y:S01]  /*0060*/  LDC.64 R28, c[0x0][0x398] ;  /* 0x0000e600ff1c7b82 */ /* 0x000e220000000a00 */
[----:B-1----:R-:W-:-:S07]  /*0070*/  IMAD.SHL.U32 R0, R3, 0x80, RZ ;  /* 0x0000008003007824 */ /* 0x002fce00078e00ff */
[----:B------:R-:W1:Y:S01]  /*0080*/  LDC.64 R26, c[0x0][0x390] ;  /* 0x0000e400ff1a7b82 */ /* 0x000e620000000a00 */
[----:B----4-:R-:W-:Y:S02]  /*0090*/  IMAD R7, R0, UR4, RZ ;  /* 0x0000000400077c24 */ /* 0x010fe4000f8e02ff */
[----:B--2---:R-:W-:Y:S02]  /*00a0*/  IMAD.SHL.U32 R9, R18, 0x80, RZ ;  /* 0x0000008012097824 */ /* 0x004fe400078e00ff */
[----:B------:R-:W-:-:S05]  /*00b0*/  IMAD.IADD R5, R2, 0x1, -R7 ;  /* 0x0000000102057824 */ /* 0x000fca00078e0a07 */
[CC--:B------:R-:W-:Y:S02]  /*00c0*/  VIMNMX R22, PT, PT, R0.reuse, R5.reuse, PT ;  /* 0x0000000500167248 */ /* 0x0c0fe40003fe0100 */
[----:B------:R-:W-:Y:S02]  /*00d0*/  ISETP.GT.AND P0, PT, R0, R5, PT ;  /* 0x000000050000720c */ /* 0x000fe40003f04270 */
[----:B------:R-:W-:-:S04]  /*00e0*/  SHF.L.U32 R2, R22, 0x2, RZ ;  /* 0x0000000216027819 */ /* 0x000fc800000006ff */
[----:B------:R-:W-:-:S13]  /*00f0*/  ISETP.GE.AND P1, PT, R9, R2, PT ;  /* 0x000000020900720c */ /* 0x000fda0003f26270 */
[----:B0--3--:R-:W-:Y:S05]  /*0100*/  @P1 BRA `(.L_x_1) ;  /* 0x0000000000241947 */ /* 0x009fea0003800000 */
[----:B------:R-:W0:Y:S02]  /*0110*/  LDC.64 R4, c[0x0][0x398] ;  /* 0x0000e600ff047b82 */ /* 0x000e240000000a00 */
[----:B0-----:R-:W-:-:S04]  /*0120*/  IMAD.WIDE.U32 R4, R18, 0x80, R4 ;  /* 0x0000008012047825 */ /* 0x001fc800078e0004 */
[----:B------:R-:W-:-:S07]  /*0130*/  IMAD.WIDE R4, R7, 0x4, R4 ;  /* 0x0000000407047825 */ /* 0x000fce00078e0204 */
.L_x_2:
[----:B------:R-:W-:Y:S01]  /*0140*/  VIADD R9, R9, 0x4000 ;  /* 0x0000400009097836 */ /* 0x000fe20000000000 */
[----:B------:R0:W-:Y:S04]  /*0150*/  CCTL.E.PF2 [R4] ;  /* 0x000000000400798f */ /* 0x0001e80000800100 */
[----:B------:R-:W-:Y:S02]  /*0160*/  ISETP.GE.AND P1, PT, R9, R2, PT ;  /* 0x000000020900720c */ /* 0x000fe40003f26270 */
[----:B0-----:R-:W-:-:S05]  /*0170*/  IADD3 R4, P2, PT, R4, 0x4000, RZ ;  /* 0x0000400004047810 */ /* 0x001fca0007f5e0ff */
[----:B------:R-:W-:-:S06]  /*0180*/  IMAD.X R5, RZ, RZ, R5, P2 ;  /* 0x000000ffff057224 */ /* 0x000fcc00010e0605 */
[----:B------:R-:W-:Y:S05]  /*0190*/  @!P1 BRA `(.L_x_2) ;  /* 0xfffffffc00e89947 */ /* 0x000fea000383ffff */
.L_x_1:
[----:B------:R-:W-:Y:S05]  /*01a0*/  BSYNC.RECONVERGENT B0 ;  /* 0x0000000000007941 */ /* 0x000fea0003800200 */
.L_x_0:
[----:B------:R-:W-:-:S04]  /*01b0*/  IMAD.WIDE R28, R7, 0x4, R28 ;  /* 0x00000004071c7825 */ /* 0x000fc800078e021c */
[----:B-1----:R-:W-:Y:S01]  /*01c0*/  IMAD.WIDE R26, R7, 0x4, R26 ;  /* 0x00000004071a7825 */ /* 0x002fe200078e021a */
[----:B------:R-:W-:Y:S06]  /*01d0*/  @P0 BRA `(.L_x_3) ;  /* 0x0000000800880947 */ /* 0x000fec0003800000 */
[----:B------:R-:W-:-:S13]  /*01e0*/  ISETP.GE.AND P0, PT, R3, 0x1, PT ;  /* 0x000000010300780c */ /* 0x000fda0003f06270 */
[----:B------:R-:W-:Y:S05]  /*01f0*/  @!P0 EXIT ;  /* 0x000000000000894d */ /* 0x000fea0003800000 */
[C---:B------:R-:W-:Y:S01]  /*0200*/  ISETP.GE.U32.AND P0, PT, R3.reuse, 0x8, PT ;  /* 0x000000080300780c */ /* 0x040fe20003f06070 */
[----:B------:R-:W-:Y:S01]  /*0210*/  IMAD.MOV.U32 R23, RZ, RZ, RZ ;  /* 0x000000ffff177224 */ /* 0x000fe200078e00ff */
[----:B------:R-:W-:-:S11]  /*0220*/  LOP3.LUT R16, R3, 0x7, RZ, 0xc0, !PT ;  /* 0x0000000703107812 */ /* 0x000fd600078ec0ff */
[----:B------:R-:W-:Y:S05]  /*0230*/  @!P0 BRA `(.L_x_4) ;  /* 0x0000000400308947 */ /* 0x000fea0003800000 */
[----:B------:R-:W-:Y:S01]  /*0240*/  LOP3.LUT R23, R3, 0x7ffffff8, RZ, 0xc0, !PT ;  /* 0x7ffffff803177812 */ /* 0x000fe200078ec0ff */
[----:B------:R-:W-:Y:S01]  /*0250*/  BSSY.RECONVERGENT B6, `(.L_x_4) ;  /* 0x000004a000067945 */ /* 0x000fe20003800200 */
[----:B------:R-:W-:-:S03]  /*0260*/  MOV R19, R18 ;  /* 0x0000001200137202 */ /* 0x000fc60000000f00 */
[----:B------:R-:W-:-:S07]  /*0270*/  IMAD.MOV R2, RZ, RZ, -R23 ;  /* 0x000000ffff027224 */ /* 0x000fce00078e0a17 */
.L_x_5:
[----:B------:R-:W0:Y:S01]  /*0280*/  LDC R6, c[0x0][0x388] ;  /* 0x0000e200ff067b82 */ /* 0x000e220000000800 */
[----:B------:R-:W-:Y:S01]  /*0290*/  IMAD.WIDE.U32 R4, R19, 0x4, R28 ;  /* 0x0000000413047825 */ /* 0x000fe200078e001c */
[----:B------:R-:W-:-:S03]  /*02a0*/  MOV R20, 0x2f0 ;  /* 0x000002f000147802 */ /* 0x000fc60000000f00 */
[----:B------:R-:W-:Y:S02]  /*02b0*/  VIADD R17, R19, 0x80 ;  /* 0x0000008013117836 */ /* 0x000fe40000000000 */
[----:B------:R-:W-:Y:S01]  /*02c0*/  IMAD.MOV.U32 R21, RZ, RZ, 0x0 ;  /* 0x00000000ff157424 */ /* 0x000fe200078e00ff */
[----:B0-----:R-:W0:Y:S06]  /*02d0*/  LDC.64 R6, c[0x2][R6] ;  /* 0x0080000006067b82 */ /* 0x001e2c0000000a00 */
[----:B0-----:R-:W-:Y:S05]  /*02e0*/  CALL.REL.NOINC R6 `(_ZN3cub18CUB_300001_SM_10006detail9transform16transform_kernelINS2_10policy_hubILb1EN4cuda3std3__45tupleIJN6thrust24THRUST_300001_SM_1000_NS6detail15normal_iteratorINSA_10device_ptrIfEEEEEEEE10policy1000Ei7functorSF_JPfEEEvT0_iT1_T2_DpNS2_10kernel_argIT3_EE) ;  /* 0xfffffffc06447344 */ /* 0x001fea0003c3ffff */
[----:B------:R-:W0:Y:S01]  /*02f0*/  LDC R0, c[0x0][0x388] ;  /* 0x0000e200ff007b82 */ /* 0x000e220000000800 */
[----:B------:R-:W-:Y:S01]  /*0300*/  IMAD.WIDE.U32 R6, R19, 0x4, R26 ;  /* 0x0000000413067825 */ /* 0x000fe200078e001a */
[----:B------:R-:W-:-:S03]  /*0310*/  MOV R20, 0x390 ;  /* 0x0000039000147802 */ /* 0x000fc60000000f00 */
[----:B------:R-:W-:Y:S01]  /*0320*/  IMAD.WIDE R24, R17, 0x4, R28 ;  /* 0x0000000411187825 */ /* 0x000fe200078e021c */
[----:B------:R1:W-:Y:S03]  /*0330*/  STG.E desc[UR36][R6.64], R4 ;  /* 0x0000000406007986 */ /* 0x0003e6000c101924 */
[----:B------:R-:W-:Y:S01]  /*0340*/  IMAD.MOV.U32 R21, RZ, RZ, 0x0 ;  /* 0x00000000ff157424 */ /* 0x000fe200078e00ff */
[----:B------:R-:W-:Y:S01]  /*0350*/  MOV R5, R25 ;  /* 0x0000001900057202 */ /* 0x000fe20000000f00 */
[----:B-1----:R-:W-:Y:S01]  /*0360*/  IMAD.MOV.U32 R4, RZ, RZ, R24 ;  /* 0x000000ffff047224 */ /* 0x002fe200078e0018 */
[----:B0-----:R0:W1:Y:S06]  /*0370*/  LDC.64 R8, c[0x2][R0] ;  /* 0x0080000000087b82 */ /* 0x00106c0000000a00 */
[----:B01----:R-:W-:Y:S05]  /*0380*/  CALL.REL.NOINC R8 `(_ZN3cub18CUB_300001_SM_10006detail9transform16transform_kernelINS2_10policy_hubILb1EN4cuda3std3__45tupleIJN6thrust24THRUST_300001_SM_1000_NS6detail15normal_iteratorINSA_10device_ptrIfEEEEEEEE10policy1000Ei7functorSF_JPfEEEvT0_iT1_T2_DpNS2_10kernel_argIT3_EE) ;  /* 0xfffffffc081c7344 */ /* 0x003fea0003c3ffff */
[----:B------:R-:W0:Y:S01]  /*0390*/  LDC R0, c[0x0][0x388] ;  /* 0x0000e200ff007b82 */ /* 0x000e220000000800 */
[----:B------:R-:W-:-:S04]  /*03a0*/  IMAD.WIDE R30, R17, 0x4, R26 ;  /* 0x00000004111e7825 */ /* 0x000fc800078e021a */
[----:B------:R-:W-:Y:S01]  /*03b0*/  HFMA2 R21, -RZ, RZ, 0, 0 ;  /* 0x00000000ff157431 */ /* 0x000fe200000001ff */
[----:B------:R-:W-:Y:S01]  /*03c0*/  MOV R20, 0x420 ;  /* 0x0000042000147802 */ /* 0x000fe20000000f00 */
[----:B------:R1:W-:Y:S02]  /*03d0*/  STG.E desc[UR36][R30.64], R4 ;  /* 0x000000041e007986 */ /* 0x0003e4000c101924 */
[----:B-1----:R-:W-:-:S05]  /*03e0*/  IADD3 R4, P0, PT, R24, 0x200, RZ ;  /* 0x0000020018047810 */ /* 0x002fca0007f1e0ff */
[----:B------:R-:W-:Y:S01]  /*03f0*/  IMAD.X R5, RZ, RZ, R25, P0 ;  /* 0x000000ffff057224 */ /* 0x000fe200000e0619 */
[----:B0-----:R0:W1:Y:S07]  /*0400*/  LDC.64 R6, c[0x2][R0] ;  /* 0x0080000000067b82 */ /* 0x00106e0000000a00 */
[----:B01----:R-:W-:Y:S05]  /*0410*/  CALL.REL.NOINC R6 `(_ZN3cub18CUB_300001_SM_10006detail9transform16transform_kernelINS2_10policy_hubILb1EN4cuda3std3__45tupleIJN6thrust24THRUST_300001_SM_1000_NS6detail15normal_iteratorINSA_10device_ptrIfEEEEEEEE10policy1000Ei7functorSF_JPfEEEvT0_iT1_T2_DpNS2_10kernel_argIT3_EE) ;  /* 0xfffffff806f87344 */ /* 0x003fea0003c3ffff */
[----:B------:R-:W0:Y:S01]  /*0420*/  LDC R0, c[0x0][0x388] ;  /* 0x0000e200ff007b82 */ /* 0x000e220000000800 */
[----:B------:R1:W-:Y:S01]  /*0430*/  STG.E desc[UR36][R30.64+0x200], R4 ;  /* 0x000200041e007986 */ /* 0x0003e2000c101924 */
[----:B------:R-:W-:Y:S01]  /*0440*/  MOV R20, 0x4a0 ;  /* 0x000004a000147802 */ /* 0x000fe20000000f00 */
[----:B------:R-:W-:Y:S01]  /*0450*/  IMAD.MOV.U32 R21, RZ, RZ, 0x0 ;  /* 0x00000000ff157424 */ /* 0x000fe200078e00ff */
[----:B-1----:R-:W-:-:S05]  /*0460*/  IADD3 R4, P0, PT, R24, 0x400, RZ ;  /* 0x0000040018047810 */ /* 0x002fca0007f1e0ff */
[----:B------:R-:W-:Y:S01]  /*0470*/  IMAD.X R5, RZ, RZ, R25, P0 ;  /* 0x000000ffff057224 */ /* 0x000fe200000e0619 */
[----:B0-----:R0:W1:Y:S07]  /*0480*/  LDC.64 R6, c[0x2][R0] ;  /* 0x0080000000067b82 */ /* 0x00106e0000000a00 */
[----:B01----:R-:W-:Y:S05]  /*0490*/  CALL.REL.NOINC R6 `(_ZN3cub18CUB_300001_SM_10006detail9transform16transform_kernelINS2_10policy_hubILb1EN4cuda3std3__45tupleIJN6thrust24THRUST_300001_SM_1000_NS6detail15normal_iteratorINSA_10device_ptrIfEEEEEEEE10policy1000Ei7functorSF_JPfEEEvT0_iT1_T2_DpNS2_10kernel_argIT3_EE) ;  /* 0xfffffff806d87344 */ /* 0x003fea0003c3ffff */
[----:B------:R-:W0:Y:S01]  /*04a0*/  LDC R0, c[0x0][0x388] ;  /* 0x0000e200ff007b82 */ /* 0x000e220000000800 */
[----:B------:R1:W-:Y:S01]  /*04b0*/  STG.E desc[UR36][R30.64+0x400], R4 ;  /* 0x000400041e007986 */ /* 0x0003e2000c101924 */
[----:B------:R-:W-:Y:S01]  /*04c0*/  HFMA2 R21, -RZ, RZ, 0, 0 ;  /* 0x00000000ff157431 */ /* 0x000fe200000001ff */
[----:B------:R-:W-:Y:S02]  /*04d0*/  MOV R20, 0x520 ;  /* 0x0000052000147802 */ /* 0x000fe40000000f00 */
        /* <DEDUP_REMOVED lines=28> */
[----:B------:R0:W-:Y:S01]  /*06a0*/  STG.E desc[UR36][R30.64+0xc00], R4 ;  /* 0x000c00041e007986 */ /* 0x0001e2000c101924 */
[----:B------:R-:W-:Y:S01]  /*06b0*/  VIADD R2, R2, 0x8 ;  /* 0x0000000802027836 */ /* 0x000fe20000000000 */
[----:B------:R-:W-:-:S04]  /*06c0*/  IADD3 R19, PT, PT, R19, 0x400, RZ ;  /* 0x0000040013137810 */ /* 0x000fc80007ffe0ff */
[----:B------:R-:W-:-:S13]  /*06d0*/  ISETP.NE.AND P0, PT, R2, RZ, PT ;  /* 0x000000ff0200720c */ /* 0x000fda0003f05270 */
[----:B0-----:R-:W-:Y:S05]  /*06e0*/  @P0 BRA `(.L_x_5) ;  /* 0xfffffff800e40947 */ /* 0x001fea000383ffff */
[----:B------:R-:W-:Y:S05]  /*06f0*/  BSYNC.RECONVERGENT B6 ;  /* 0x0000000000067941 */ /* 0x000fea0003800200 */
.L_x_4:
[----:B------:R-:W-:-:S13]  /*0700*/  ISETP.NE.AND P0, PT, R16, RZ, PT ;  /* 0x000000ff1000720c */ /* 0x000fda0003f05270 */
[----:B------:R-:W-:Y:S05]  /*0710*/  @!P0 EXIT ;  /* 0x000000000000894d */ /* 0x000fea0003800000 */
[----:B------:R-:W0:Y:S01]  /*0720*/  LDC R2, c[0x0][0x384] ;  /* 0x0000e100ff027b82 */ /* 0x000e220000000800 */
[----:B------:R-:W-:Y:S02]  /*0730*/  ISETP.GE.U32.AND P0, PT, R16, 0x4, PT ;  /* 0x000000041000780c */ /* 0x000fe40003f06070 */
[----:B0-----:R-:W-:-:S11]  /*0740*/  LOP3.LUT R2, R2, 0x3, RZ, 0xc0, !PT ;  /* 0x0000000302027812 */ /* 0x001fd600078ec0ff */
[----:B------:R-:W-:Y:S05]  /*0750*/  @!P0 BRA `(.L_x_6) ;  /* 0x0000000000908947 */ /* 0x000fea0003800000 */
[----:B------:R-:W0:Y:S01]  /*0760*/  LDC R0, c[0x0][0x388] ;  /* 0x0000e200ff007b82 */ /* 0x000e220000000800 */
[----:B------:R-:W-:Y:S02]  /*0770*/  IMAD R17, R23, 0x80, R18 ;  /* 0x0000008017117824 */ /* 0x000fe400078e0212 */
[----:B------:R-:W-:Y:S01]  /*0780*/  HFMA2 R21, -RZ, RZ, 0, 0 ;  /* 0x00000000ff157431 */ /* 0x000fe200000001ff */
[----:B------:R-:W-:Y:S01]  /*0790*/  MOV R20, 0x7f0 ;  /* 0x000007f000147802 */ /* 0x000fe20000000f00 */
[----:B------:R-:W-:-:S04]  /*07a0*/  IMAD.WIDE R24, R17, 0x4, R28 ;  /* 0x0000000411187825 */ /* 0x000fc800078e021c */
[----:B------:R-:W-:Y:S02]  /*07b0*/  IMAD.MOV.U32 R4, RZ, RZ, R24 ;  /* 0x000000ffff047224 */ /* 0x000fe400078e0018 */
[----:B------:R-:W-:Y:S01]  /*07c0*/  IMAD.MOV.U32 R5, RZ, RZ, R25 ;  /* 0x000000ffff057224 */ /* 0x000fe200078e0019 */
[----:B0-----:R0:W1:Y:S06]  /*07d0*/  LDC.64 R6, c[0x2][R0] ;  /* 0x0080000000067b82 */ /* 0x00106c0000000a00 */
[----:B01----:R-:W-:Y:S05]  /*07e0*/  CALL.REL.NOINC R6 `(_ZN3cub18CUB_300001_SM_10006detail9transform16transform_kernelINS2_10policy_hubILb1EN4cuda3std3__45tupleIJN6thrust24THRUST_300001_SM_1000_NS6detail15normal_iteratorINSA_10device_ptrIfEEEEEEEE10policy1000Ei7functorSF_JPfEEEvT0_iT1_T2_DpNS2_10kernel_argIT3_EE) ;  /* 0xfffffff806047344 */ /* 0x003fea0003c3ffff */
[----:B------:R-:W0:Y:S01]  /*07f0*/  LDC R0, c[0x0][0x388] ;  /* 0x0000e200ff007b82 */ /* 0x000e220000000800 */
[----:B------:R-:W-:Y:S01]  /*0800*/  IMAD.WIDE R16, R17, 0x4, R26 ;  /* 0x0000000411107825 */ /* 0x000fe200078e021a */
[----:B------:R-:W-:-:S03]  /*0810*/  MOV R20, 0x880 ;  /* 0x0000088000147802 */ /* 0x000fc60000000f00 */
[----:B------:R-:W-:Y:S01]  /*0820*/  IMAD.MOV.U32 R21, RZ, RZ, 0x0 ;  /* 0x00000000ff157424 */ /* 0x000fe200078e00ff */
[----:B------:R1:W-:Y:S02]  /*0830*/  STG.E desc[UR36][R16.64], R4 ;  /* 0x0000000410007986 */ /* 0x0003e4000c101924 */
        /* <DEDUP_REMOVED lines=21> */
[----:B------:R-:W-:-:S07]  /*0990*/  VIADD R23, R23, 0x4 ;  /* 0x0000000417177836 */ /* 0x000fce0000000000 */
.L_x_6:
[----:B------:R-:W-:-:S13]  /*09a0*/  ISETP.NE.AND P0, PT, R2, RZ, PT ;  /* 0x000000ff0200720c */ /* 0x000fda0003f05270 */
[----:B------:R-:W-:Y:S05]  /*09b0*/  @!P0 EXIT ;  /* 0x000000000000894d */ /* 0x000fea0003800000 */
[----:B------:R-:W-:-:S13]  /*09c0*/  ISETP.NE.AND P0, PT, R2, 0x1, PT ;  /* 0x000000010200780c */ /* 0x000fda0003f05270 */
[----:B------:R-:W-:Y:S05]  /*09d0*/  @!P0 BRA `(.L_x_7) ;  /* 0x0000000000508947 */ /* 0x000fea0003800000 */
[----:B------:R-:W1:Y:S01]  /*09e0*/  LDC R0, c[0x0][0x388] ;  /* 0x0000e200ff007b82 */ /* 0x000e620000000800 */
[----:B0-----:R-:W-:Y:S01]  /*09f0*/  LEA R17, R23, R18, 0x7 ;  /* 0x0000001217117211 */ /* 0x001fe200078e38ff */
[----:B------:R-:W-:Y:S01]  /*0a00*/  IMAD.MOV.U32 R21, RZ, RZ, 0x0 ;  /* 0x00000000ff157424 */ /* 0x000fe200078e00ff */
[----:B------:R-:W-:-:S03]  /*0a10*/  MOV R20, 0xa70 ;  /* 0x00000a7000147802 */ /* 0x000fc60000000f00 */
[----:B------:R-:W-:-:S04]  /*0a20*/  IMAD.WIDE R24, R17, 0x4, R28 ;  /* 0x0000000411187825 */ /* 0x000fc800078e021c */
[----:B------:R-:W-:Y:S02]  /*0a30*/  IMAD.MOV.U32 R4, RZ, RZ, R24 ;  /* 0x000000ffff047224 */ /* 0x000fe400078e0018 */
[----:B------:R-:W-:Y:S01]  /*0a40*/  IMAD.MOV.U32 R5, RZ, RZ, R25 ;  /* 0x000000ffff057224 */ /* 0x000fe200078e0019 */
[----:B-1----:R0:W1:Y:S06]  /*0a50*/  LDC.64 R2, c[0x2][R0] ;  /* 0x0080000000027b82 */ /* 0x00206c0000000a00 */
[----:B01----:R-:W-:Y:S05]  /*0a60*/  CALL.REL.NOINC R2 `(_ZN3cub18CUB_300001_SM_10006detail9transform16transform_kernelINS2_10policy_hubILb1EN4cuda3std3__45tupleIJN6thrust24THRUST_300001_SM_1000_NS6detail15normal_iteratorINSA_10device_ptrIfEEEEEEEE10policy1000Ei7functorSF_JPfEEEvT0_iT1_T2_DpNS2_10kernel_argIT3_EE) ;  /* 0xfffffff402647344 */ /* 0x003fea0003c3ffff */
[----:B------:R-:W0:Y:S01]  /*0a70*/  LDC R0, c[0x0][0x388] ;  /* 0x0000e200ff007b82 */ /* 0x000e220000000800 */
[----:B------:R-:W-:Y:S01]  /*0a80*/  IMAD.WIDE R16, R17, 0x4, R26 ;  /* 0x0000000411107825 */ /* 0x000fe200078e021a */
[----:B------:R-:W-:-:S03]  /*0a90*/  MOV R20, 0xb00 ;  /* 0x00000b0000147802 */ /* 0x000fc60000000f00 */
[----:B------:R-:W-:Y:S01]  /*0aa0*/  IMAD.MOV.U32 R21, RZ, RZ, 0x0 ;  /* 0x00000000ff157424 */ /* 0x000fe200078e00ff */
[----:B------:R1:W-:Y:S02]  /*0ab0*/  STG.E desc[UR36][R16.64], R4 ;  /* 0x0000000410007986 */ /* 0x0003e4000c101924 */
[----:B-1----:R-:W-:-:S04]  /*0ac0*/  IADD3 R4, P0, PT, R24, 0x200, RZ ;  /* 0x0000020018047810 */ /* 0x002fc80007f1e0ff */
[----:B------:R-:W-:Y:S01]  /*0ad0*/  IADD3.X R5, PT, PT, RZ, R25, RZ, P0, !PT ;  /* 0x00000019ff057210 */ /* 0x000fe200007fe4ff */
[----:B0-----:R0:W1:Y:S08]  /*0ae0*/  LDC.64 R2, c[0x2][R0] ;  /* 0x0080000000027b82 */ /* 0x0010700000000a00 */
[----:B01----:R-:W-:Y:S05]  /*0af0*/  CALL.REL.NOINC R2 `(_ZN3cub18CUB_300001_SM_10006detail9transform16transform_kernelINS2_10policy_hubILb1EN4cuda3std3__45tupleIJN6thrust24THRUST_300001_SM_1000_NS6detail15normal_iteratorINSA_10device_ptrIfEEEEEEEE10policy1000Ei7functorSF_JPfEEEvT0_iT1_T2_DpNS2_10kernel_argIT3_EE) ;  /* 0xfffffff402407344 */ /* 0x003fea0003c3ffff */
[----:B------:R1:W-:Y:S01]  /*0b00*/  STG.E desc[UR36][R16.64+0x200], R4 ;  /* 0x0002000410007986 */ /* 0x0003e2000c101924 */
[----:B------:R-:W-:-:S07]  /*0b10*/  VIADD R23, R23, 0x2 ;  /* 0x0000000217177836 */ /* 0x000fce0000000000 */
.L_x_7:
[----:B------:R-:W2:Y:S02]  /*0b20*/  LDC R0, c[0x0][0x384] ;  /* 0x0000e100ff007b82 */ /* 0x000ea40000000800 */
[----:B--2---:R-:W-:-:S04]  /*0b30*/  LOP3.LUT R0, R0, 0x1, RZ, 0xc0, !PT ;  /* 0x0000000100007812 */ /* 0x004fc800078ec0ff */
[----:B------:R-:W-:-:S13]  /*0b40*/  ISETP.NE.U32.AND P0, PT, R0, 0x1, PT ;  /* 0x000000010000780c */ /* 0x000fda0003f05070 */
[----:B------:R-:W-:Y:S05]  /*0b50*/  @P0 EXIT ;  /* 0x000000000000094d */ /* 0x000fea0003800000 */
[----:B------:R-:W2:Y:S01]  /*0b60*/  LDC R0, c[0x0][0x388] ;  /* 0x0000e200ff007b82 */ /* 0x000ea20000000800 */
[----:B------:R-:W-:Y:S02]  /*0b70*/  IMAD R23, R23, 0x80, R18 ;  /* 0x0000008017177824 */ /* 0x000fe400078e0212 */
[----:B------:R-:W-:Y:S01]  /*0b80*/  HFMA2 R21, -RZ, RZ, 0, 0 ;  /* 0x00000000ff157431 */ /* 0x000fe200000001ff */
[----:B------:R-:W-:Y:S01]  /*0b90*/  MOV R20, 0xbd0 ;  /* 0x00000bd000147802 */ /* 0x000fe20000000f00 */
[----:B01----:R-:W-:-:S03]  /*0ba0*/  IMAD.WIDE R4, R23, 0x4, R28 ;  /* 0x0000000417047825 */ /* 0x003fc600078e021c */
[----:B--2---:R0:W1:Y:S04]  /*0bb0*/  LDC.64 R2, c[0x2][R0] ;  /* 0x0080000000027b82 */ /* 0x0040680000000a00 */
[----:B01----:R-:W-:Y:S05]  /*0bc0*/  CALL.REL.NOINC R2 `(_ZN3cub18CUB_300001_SM_10006detail9transform16transform_kernelINS2_10policy_hubILb1EN4cuda3std3__45tupleIJN6thrust24THRUST_300001_SM_1000_NS6detail15normal_iteratorINSA_10device_ptrIfEEEEEEEE10policy1000Ei7functorSF_JPfEEEvT0_iT1_T2_DpNS2_10kernel_argIT3_EE) ;  /* 0xfffffff4020c7344 */ /* 0x003fea0003c3ffff */
[----:B------:R-:W-:-:S05]  /*0bd0*/  IMAD.WIDE R26, R23, 0x4, R26 ;  /* 0x00000004171a7825 */ /* 0x000fca00078e021a */
[----:B------:R-:W-:Y:S01]  /*0be0*/  STG.E desc[UR36][R26.64], R4 ;  /* 0x000000041a007986 */ /* 0x000fe2000c101924 */
[----:B------:R-:W-:Y:S05]  /*0bf0*/  EXIT ;  /* 0x000000000000794d */ /* 0x000fea0003800000 */
.L_x_3:
[----:B------:R-:W-:-:S13]  /*0c00*/  ISETP.GE.AND P0, PT, R3, 0x1, PT ;  /* 0x000000010300780c */ /* 0x000fda0003f06270 */
[----:B------:R-:W-:Y:S05]  /*0c10*/  @!P0 EXIT ;  /* 0x000000000000894d */ /* 0x000fea0003800000 */
[C---:B------:R-:W-:Y:S01]  /*0c20*/  ISETP.GE.U32.AND P0, PT, R3.reuse, 0x4, PT ;  /* 0x000000040300780c */ /* 0x040fe20003f06070 */
[----:B------:R-:W-:Y:S01]  /*0c30*/  IMAD.MOV.U32 R23, RZ, RZ, RZ ;  /* 0x000000ffff177224 */ /* 0x000fe200078e00ff */
[----:B------:R-:W-:-:S11]  /*0c40*/  LOP3.LUT R2, R3, 0x3, RZ, 0xc0, !PT ;  /* 0x0000000303027812 */ /* 0x000fd600078ec0ff */
[----:B------:R-:W-:Y:S05]  /*0c50*/  @!P0 BRA `(.L_x_8) ;  /* 0x0000000000f48947 */ /* 0x000fea0003800000 */
[----:B------:R-:W-:Y:S01]  /*0c60*/  BSSY.RECONVERGENT B7, `(.L_x_8) ;  /* 0x000003c000077945 */ /* 0x000fe20003800200 */
[----:B------:R-:W-:Y:S01]  /*0c70*/  LOP3.LUT R23, R3, 0x7ffffffc, RZ, 0xc0, !PT ;  /* 0x7ffffffc03177812 */ /* 0x000fe200078ec0ff */
[----:B------:R-:W-:-:S07]  /*0c80*/  IMAD.MOV.U32 R19, RZ, RZ, RZ ;  /* 0x000000ffff137224 */ /* 0x000fce00078e00ff */
.L_x_17:
[C---:B------:R-:W-:Y:S01]  /*0c90*/  IMAD R17, R19.reuse, 0x80, R18 ;  /* 0x0000008013117824 */ /* 0x040fe200078e0212 */
[----:B------:R-:W-:Y:S01]  /*0ca0*/  IADD3 R19, PT, PT, R19, 0x4, RZ ;  /* 0x0000000413137810 */ /* 0x000fe20007ffe0ff */
[----:B------:R-:W-:Y:S03]  /*0cb0*/  BSSY.RECONVERGENT B6, `(.L_x_9) ;  /* 0x000000d000067945 */ /* 0x000fe60003800200 */
[----:B------:R-:W-:Y:S02]  /*0cc0*/  ISETP.GE.AND P0, PT, R17, R22, PT ;  /* 0x000000161100720c */ /* 0x000fe40003f06270 */
[----:B------:R-:W-:-:S04]  /*0cd0*/  ISETP.NE.AND P1, PT, R19, R23, PT ;  /* 0x000000171300720c */ /* 0x000fc80003f25270 */
[----:B------:R-:W-:-:S07]  /*0ce0*/  P2R R24, PR, RZ, 0x2 ;  /* 0x00000002ff187803 */ /* 0x000fce0000000000 */
[----:B0123--:R-:W-:Y:S05]  /*0cf0*/  @P0 BRA `(.L_x_10) ;  /* 0x0000000000200947 */ /* 0x00ffea0003800000 */
[----:B------:R-:W0:Y:S01]  /*0d00*/  LDC R6, c[0x0][0x388] ;  /* 0x0000e200ff067b82 */ /* 0x000e220000000800 */
[----:B------:R-:W-:Y:S01]  /*0d10*/  IMAD.WIDE R4, R17, 0x4, R28 ;  /* 0x0000000411047825 */ /* 0x000fe200078e021c */
[----:B------:R-:W-:-:S03]  /*0d20*/  MOV R20, 0xd60 ;  /* 0x00000d6000147802 */ /* 0x000fc60000000f00 */
[----:B------:R-:W-:-:S03]  /*0d30*/  IMAD.MOV.U32 R21, RZ, RZ, 0x0 ;  /* 0x00000000ff157424 */ /* 0x000fc600078e00ff */
[----:B0-----:R-:W0:Y:S04]  /*0d40*/  LDC.64 R6, c[0x2][R6] ;  /* 0x0080000006067b82 */ /* 0x001e280000000a00 */
[----:B0-----:R-:W-:Y:S05]  /*0d50*/  CALL.REL.NOINC R6 `(_ZN3cub18CUB_300001_SM_10006detail9transform16transform_kernelINS2_10policy_hubILb1EN4cuda3std3__45tupleIJN6thrust24THRUST_300001_SM_1000_NS6detail15normal_iteratorINSA_10device_ptrIfEEEEEEEE10policy1000Ei7functorSF_JPfEEEvT0_iT1_T2_DpNS2_10kernel_argIT3_EE) ;  /* 0xfffffff006a87344 */ /* 0x001fea0003c3ffff */
[----:B------:R-:W-:-:S05]  /*0d60*/  IMAD.WIDE R6, R17, 0x4, R26 ;  /* 0x0000000411067825 */ /* 0x000fca00078e021a */
[----:B------:R0:W-:Y:S02]  /*0d70*/  STG.E desc[UR36][R6.64], R4 ;  /* 0x0000000406007986 */ /* 0x0001e4000c101924 */
.L_x_10:
[----:B------:R-:W-:Y:S05]  /*0d80*/  BSYNC.RECONVERGENT B6 ;  /* 0x0000000000067941 */ /* 0x000fea0003800200 */
.L_x_9:
[----:B------:R-:W-:Y:S01]  /*0d90*/  VIADD R25, R17, 0x80 ;  /* 0x0000008011197836 */ /* 0x000fe20000000000 */
[----:B------:R-:W-:Y:S04]  /*0da0*/  BSSY.RECONVERGENT B6, `(.L_x_11) ;  /* 0x000000b000067945 */ /* 0x000fe80003800200 */
[----:B------:R-:W-:-:S13]  /*0db0*/  ISETP.GE.AND P0, PT, R25, R22, PT ;  /* 0x000000161900720c */ /* 0x000fda0003f06270 */
[----:B------:R-:W-:Y:S05]  /*0dc0*/  @P0 BRA `(.L_x_12) ;  /* 0x0000000000200947 */ /* 0x000fea0003800000 */
[----:B0-----:R-:W0:Y:S01]  /*0dd0*/  LDC R6, c[0x0][0x388] ;  /* 0x0000e200ff067b82 */ /* 0x001e220000000800 */
[----:B------:R-:W-:Y:S01]  /*0de0*/  IMAD.WIDE R4, R25, 0x4, R28 ;  /* 0x0000000419047825 */ /* 0x000fe200078e021c */
[----:B------:R-:W-:-:S03]  /*0df0*/  MOV R20, 0xe30 ;  /* 0x00000e3000147802 */ /* 0x000fc60000000f00 */
[----:B------:R-:W-:-:S03]  /*0e00*/  IMAD.MOV.U32 R21, RZ, RZ, 0x0 ;  /* 0x00000000ff157424 */ /* 0x000fc600078e00ff */
[----:B0-----:R-:W0:Y:S04]  /*0e10*/  LDC.64 R6, c[0x2][R6] ;  /* 0x0080000006067b82 */ /* 0x001e280000000a00 */
[----:B0-----:R-:W-:Y:S05]  /*0e20*/  CALL.REL.NOINC R6 `(_ZN3cub18CUB_300001_SM_10006detail9transform16transform_kernelINS2_10policy_hubILb1EN4cuda3std3__45tupleIJN6thrust24THRUST_300001_SM_1000_NS6detail15normal_iteratorINSA_10device_ptrIfEEEEEEEE10policy1000Ei7functorSF_JPfEEEvT0_iT1_T2_DpNS2_10kernel_argIT3_EE) ;  /* 0xfffffff006747344 */ /* 0x001fea0003c3ffff */
[----:B------:R-:W-:-:S05]  /*0e30*/  IMAD.WIDE R6, R25, 0x4, R26 ;  /* 0x0000000419067825 */ /* 0x000fca00078e021a */
[----:B------:R1:W-:Y:S02]  /*0e40*/  STG.E desc[UR36][R6.64], R4 ;  /* 0x0000000406007986 */ /* 0x0003e4000c101924 */
.L_x_12:
[----:B------:R-:W-:Y:S05]  /*0e50*/  BSYNC.RECONVERGENT B6 ;  /* 0x0000000000067941 */ /* 0x000fea0003800200 */
.L_x_11:
[----:B------:R-:W-:Y:S01]  /*0e60*/  IADD3 R16, PT, PT, R17, 0x100, RZ ;  /* 0x0000010011107810 */ /* 0x000fe20007ffe0ff */
[----:B------:R-:W-:Y:S03]  /*0e70*/  BSSY.RECONVERGENT B6, `(.L_x_13) ;  /* 0x000000b000067945 */ /* 0x000fe60003800200 */
[----:B------:R-:W-:-:S13]  /*0e80*/  ISETP.GE.AND P0, PT, R16, R22, PT ;  /* 0x000000161000720c */ /* 0x000fda0003f06270 */
[----:B------:R-:W-:Y:S05]  /*0e90*/  @P0 BRA `(.L_x_14) ;  /* 0x0000000000200947 */ /* 0x000fea0003800000 */
[----:B01----:R-:W0:Y:S01]  /*0ea0*/  LDC R6, c[0x0][0x388] ;  /* 0x0000e200ff067b82 */ /* 0x003e220000000800 */
[----:B------:R-:W-:Y:S01]  /*0eb0*/  IMAD.WIDE R4, R16, 0x4, R28 ;  /* 0x0000000410047825 */ /* 0x000fe200078e021c */
[----:B------:R-:W-:-:S03]  /*0ec0*/  MOV R20, 0xf00 ;  /* 0x00000f0000147802 */ /* 0x000fc60000000f00 */
[----:B------:R-:W-:-:S03]  /*0ed0*/  IMAD.MOV.U32 R21, RZ, RZ, 0x0 ;  /* 0x00000000ff157424 */ /* 0x000fc600078e00ff */
[----:B0-----:R-:W0:Y:S04]  /*0ee0*/  LDC.64 R6, c[0x2][R6] ;  /* 0x0080000006067b82 */ /* 0x001e280000000a00 */
[----:B0-----:R-:W-:Y:S05]  /*0ef0*/  CALL.REL.NOINC R6 `(_ZN3cub18CUB_300001_SM_10006detail9transform16transform_kernelINS2_10policy_hubILb1EN4cuda3std3__45tupleIJN6thrust24THRUST_300001_SM_1000_NS6detail15normal_iteratorINSA_10device_ptrIfEEEEEEEE10policy1000Ei7functorSF_JPfEEEvT0_iT1_T2_DpNS2_10kernel_argIT3_EE) ;  /* 0xfffffff006407344 */ /* 0x001fea0003c3ffff */
[----:B------:R-:W-:-:S05]  /*0f00*/  IMAD.WIDE R6, R16, 0x4, R26 ;  /* 0x0000000410067825 */ /* 0x000fca00078e021a */
[----:B------:R2:W-:Y:S02]  /*0f10*/  STG.E desc[UR36][R6.64], R4 ;  /* 0x0000000406007986 */ /* 0x0005e4000c101924 */
.L_x_14:
[----:B------:R-:W-:Y:S05]  /*0f20*/  BSYNC.RECONVERGENT B6 ;  /* 0x0000000000067941 */ /* 0x000fea0003800200 */
.L_x_13:
[----:B------:R-:W-:Y:S01]  /*0f30*/  VIADD R17, R17, 0x180 ;  /* 0x0000018011117836 */ /* 0x000fe20000000000 */
[----:B------:R-:W-:Y:S04]  /*0f40*/  BSSY.RECONVERGENT B6, `(.L_x_15) ;  /* 0x000000b000067945 */ /* 0x000fe80003800200 */
[----:B------:R-:W-:-:S13]  /*0f50*/  ISETP.GE.AND P0, PT, R17, R22, PT ;  /* 0x000000161100720c */ /* 0x000fda0003f06270 */
[----:B------:R-:W-:Y:S05]  /*0f60*/  @P0 BRA `(.L_x_16) ;  /* 0x0000000000200947 */ /* 0x000fea0003800000 */
[----:B012---:R-:W0:Y:S01]  /*0f70*/  LDC R6, c[0x0][0x388] ;  /* 0x0000e200ff067b82 */ /* 0x007e220000000800 */
[----:B------:R-:W-:Y:S01]  /*0f80*/  IMAD.WIDE R4, R17, 0x4, R28 ;  /* 0x0000000411047825 */ /* 0x000fe200078e021c */
[----:B------:R-:W-:-:S03]  /*0f90*/  MOV R20, 0xfd0 ;  /* 0x00000fd000147802 */ /* 0x000fc60000000f00 */
[----:B------:R-:W-:-:S03]  /*0fa0*/  IMAD.MOV.U32 R21, RZ, RZ, 0x0 ;  /* 0x00000000ff157424 */ /* 0x000fc600078e00ff */
[----:B0-----:R-:W0:Y:S04]  /*0fb0*/  LDC.64 R6, c[0x2][R6] ;  /* 0x0080000006067b82 */ /* 0x001e280000000a00 */
[----:B0-----:R-:W-:Y:S05]  /*0fc0*/  CALL.REL.NOINC R6 `(_ZN3cub18CUB_300001_SM_10006detail9transform16transform_kernelINS2_10policy_hubILb1EN4cuda3std3__45tupleIJN6thrust24THRUST_300001_SM_1000_NS6detail15normal_iteratorINSA_10device_ptrIfEEEEEEEE10policy1000Ei7functorSF_JPfEEEvT0_iT1_T2_DpNS2_10kernel_argIT3_EE) ;  /* 0xfffffff0060c7344 */ /* 0x001fea0003c3ffff */
[----:B------:R-:W-:-:S05]  /*0fd0*/  IMAD.WIDE R6, R17, 0x4, R26 ;  /* 0x0000000411067825 */ /* 0x000fca00078e021a */
[----:B------:R3:W-:Y:S02]  /*0fe0*/  STG.E desc[UR36][R6.64], R4 ;  /* 0x0000000406007986 */ /* 0x0007e4000c101924 */
.L_x_16:
[----:B------:R-:W-:Y:S05]  /*0ff0*/  BSYNC.RECONVERGENT B6 ;  /* 0x0000000000067941 */ /* 0x000fea0003800200 */
.L_x_15:
[----:B------:R-:W-:-:S13]  /*1000*/  ISETP.NE.AND P0, PT, R24, RZ, PT ;  /* 0x000000ff1800720c */ /* 0x000fda0003f05270 */
[----:B------:R-:W-:Y:S05]  /*1010*/  @P0 BRA `(.L_x_17) ;  /* 0xfffffffc001c0947 */ /* 0x000fea000383ffff */
[----:B------:R-:W-:Y:S05]  /*1020*/  BSYNC.RECONVERGENT B7 ;  /* 0x0000000000077941 */ /* 0x000fea0003800200 */
.L_x_8:
[----:B------:R-:W-:-:S13]  /*1030*/  ISETP.NE.AND P0, PT, R2, RZ, PT ;  /* 0x000000ff0200720c */ /* 0x000fda0003f05270 */
[----:B------:R-:W-:Y:S05]  /*1040*/  @!P0 EXIT ;  /* 0x000000000000894d */ /* 0x000fea0003800000 */
[----:B------:R-:W-:-:S13]  /*1050*/  ISETP.NE.AND P0, PT, R2, 0x1, PT ;  /* 0x000000010200780c */ /* 0x000fda0003f05270 */
[----:B------:R-:W-:Y:S05]  /*1060*/  @!P0 BRA `(.L_x_18) ;  /* 0x00000000006c8947 */ /* 0x000fea0003800000 */
[----:B------:R-:W-:Y:S01]  /*1070*/  LEA R17, R23, R18, 0x7 ;  /* 0x0000001217117211 */ /* 0x000fe200078e38ff */
[----:B------:R-:W-:Y:S03]  /*1080*/  BSSY.RECONVERGENT B6, `(.L_x_19) ;  /* 0x000000b000067945 */ /* 0x000fe60003800200 */
[----:B------:R-:W-:-:S13]  /*1090*/  ISETP.GE.AND P0, PT, R17, R22, PT ;  /* 0x000000161100720c */ /* 0x000fda0003f06270 */
[----:B------:R-:W-:Y:S05]  /*10a0*/  @P0 BRA `(.L_x_20) ;  /* 0x0000000000200947 */ /* 0x000fea0003800000 */
[----:B------:R-:W4:Y:S01]  /*10b0*/  LDC R0, c[0x0][0x388] ;  /* 0x0000e200ff007b82 */ /* 0x000f220000000800 */
[----:B0123--:R-:W-:Y:S01]  /*10c0*/  IMAD.WIDE R4, R17, 0x4, R28 ;  /* 0x0000000411047825 */ /* 0x00ffe200078e021c */
[----:B------:R-:W-:-:S03]  /*10d0*/  MOV R20, 0x1110 ;  /* 0x0000111000147802 */ /* 0x000fc60000000f00 */
[----:B------:R-:W-:-:S03]  /*10e0*/  IMAD.MOV.U32 R21, RZ, RZ, 0x0 ;  /* 0x00000000ff157424 */ /* 0x000fc600078e00ff */
[----:B----4-:R0:W1:Y:S04]  /*10f0*/  LDC.64 R2, c[0x2][R0] ;  /* 0x0080000000027b82 */ /* 0x0100680000000a00 */
[----:B01----:R-:W-:Y:S05]  /*1100*/  CALL.REL.NOINC R2 `(_ZN3cub18CUB_300001_SM_10006detail9transform16transform_kernelINS2_10policy_hubILb1EN4cuda3std3__45tupleIJN6thrust24THRUST_300001_SM_1000_NS6detail15normal_iteratorINSA_10device_ptrIfEEEEEEEE10policy1000Ei7functorSF_JPfEEEvT0_iT1_T2_DpNS2_10kernel_argIT3_EE) ;  /* 0xffffffec02bc7344 */ /* 0x003fea0003c3ffff */
[----:B------:R-:W-:-:S05]  /*1110*/  IMAD.WIDE R2, R17, 0x4, R26 ;  /* 0x0000000411027825 */ /* 0x000fca00078e021a */
[----:B------:R4:W-:Y:S02]  /*1120*/  STG.E desc[UR36][R2.64], R4 ;  /* 0x0000000402007986 */ /* 0x0009e4000c101924 */
.L_x_20:
[----:B------:R-:W-:Y:S05]  /*1130*/  BSYNC.RECONVERGENT B6 ;  /* 0x0000000000067941 */ /* 0x000fea0003800200 */
.L_x_19:
[----:B------:R-:W-:Y:S01]  /*1140*/  VIADD R17, R17, 0x80 ;  /* 0x0000008011117836 */ /* 0x000fe20000000000 */
[----:B------:R-:W-:Y:S04]  /*1150*/  BSSY.RECONVERGENT B6, `(.L_x_21) ;  /* 0x000000b000067945 */ /* 0x000fe80003800200 */
[----:B------:R-:W-:-:S13]  /*1160*/  ISETP.GE.AND P0, PT, R17, R22, PT ;  /* 0x000000161100720c */ /* 0x000fda0003f06270 */
[----:B------:R-:W-:Y:S05]  /*1170*/  @P0 BRA `(.L_x_22) ;  /* 0x0000000000200947 */ /* 0x000fea0003800000 */
[----:B------:R-:W5:Y:S01]  /*1180*/  LDC R0, c[0x0][0x388] ;  /* 0x0000e200ff007b82 */ /* 0x000f620000000800 */
[----:B------:R-:W-:Y:S02]  /*1190*/  HFMA2 R21, -RZ, RZ, 0, 0 ;  /* 0x00000000ff157431 */ /* 0x000fe400000001ff */
[----:B01234-:R-:W-:Y:S01]  /*11a0*/  IMAD.WIDE R4, R17, 0x4, R28 ;  /* 0x0000000411047825 */ /* 0x01ffe200078e021c */
[----:B------:R-:W-:-:S04]  /*11b0*/  MOV R20, 0x11e0 ;  /* 0x000011e000147802 */ /* 0x000fc80000000f00 */
[----:B-----5:R0:W1:Y:S03]  /*11c0*/  LDC.64 R2, c[0x2][R0] ;  /* 0x0080000000027b82 */ /* 0x0200660000000a00 */
[----:B01----:R-:W-:Y:S05]  /*11d0*/  CALL.REL.NOINC R2 `(_ZN3cub18CUB_300001_SM_10006detail9transform16transform_kernelINS2_10policy_hubILb1EN4cuda3std3__45tupleIJN6thrust24THRUST_300001_SM_1000_NS6detail15normal_iteratorINSA_10device_ptrIfEEEEEEEE10policy1000Ei7functorSF_JPfEEEvT0_iT1_T2_DpNS2_10kernel_argIT3_EE) ;  /* 0xffffffec02887344 */ /* 0x003fea0003c3ffff */
[----:B------:R-:W-:-:S05]  /*11e0*/  IMAD.WIDE R2, R17, 0x4, R26 ;  /* 0x0000000411027825 */ /* 0x000fca00078e021a */
[----:B------:R0:W-:Y:S02]  /*11f0*/  STG.E desc[UR36][R2.64], R4 ;  /* 0x0000000402007986 */ /* 0x0001e4000c101924 */
.L_x_22:
[----:B------:R-:W-:Y:S05]  /*1200*/  BSYNC.RECONVERGENT B6 ;  /* 0x0000000000067941 */ /* 0x000fea0003800200 */
.L_x_21:
[----:B------:R-:W-:-:S07]  /*1210*/  VIADD R23, R23, 0x2 ;  /* 0x0000000217177836 */ /* 0x000fce0000000000 */
.L_x_18:
[----:B------:R-:W5:Y:S02]  /*1220*/  LDC R0, c[0x0][0x384] ;  /* 0x0000e100ff007b82 */ /* 0x000f640000000800 */
[----:B-----5:R-:W-:-:S04]  /*1230*/  LOP3.LUT R0, R0, 0x1, RZ, 0xc0, !PT ;  /* 0x0000000100007812 */ /* 0x020fc800078ec0ff */
[----:B------:R-:W-:-:S13]  /*1240*/  ISETP.NE.U32.AND P0, PT, R0, 0x1, PT ;  /* 0x000000010000780c */ /* 0x000fda0003f05070 */
[----:B------:R-:W-:Y:S05]  /*1250*/  @P0 EXIT ;  /* 0x000000000000094d */ /* 0x000fea0003800000 */
[----:B------:R-:W-:-:S05]  /*1260*/  IMAD R23, R23, 0x80, R18 ;  /* 0x0000008017177824 */ /* 0x000fca00078e0212 */
[----:B------:R-:W-:-:S13]  /*1270*/  ISETP.GE.AND P0, PT, R23, R22, PT ;  /* 0x000000161700720c */ /* 0x000fda0003f06270 */
[----:B------:R-:W-:Y:S05]  /*1280*/  @P0 EXIT ;  /* 0x000000000000094d */ /* 0x000fea0003800000 */
[----:B------:R-:W5:Y:S01]  /*1290*/  LDC R0, c[0x0][0x388] ;  /* 0x0000e200ff007b82 */ /* 0x000f620000000800 */
[----:B------:R-:W-:Y:S02]  /*12a0*/  HFMA2 R21, -RZ, RZ, 0, 0 ;  /* 0x00000000ff157431 */ /* 0x000fe400000001ff */
[----:B01234-:R-:W-:Y:S01]  /*12b0*/  IMAD.WIDE R4, R23, 0x4, R28 ;  /* 0x0000000417047825 */ /* 0x01ffe200078e021c */
[----:B------:R-:W-:-:S04]  /*12c0*/  MOV R20, 0x12f0 ;  /* 0x000012f000147802 */ /* 0x000fc80000000f00 */
[----:B-----5:R0:W1:Y:S03]  /*12d0*/  LDC.64 R2, c[0x2][R0] ;  /* 0x0080000000027b82 */ /* 0x0200660000000a00 */
[----:B01----:R-:W-:Y:S05]  /*12e0*/  CALL.REL.NOINC R2 `(_ZN3cub18CUB_300001_SM_10006detail9transform16transform_kernelINS2_10policy_hubILb1EN4cuda3std3__45tupleIJN6thrust24THRUST_300001_SM_1000_NS6detail15normal_iteratorINSA_10device_ptrIfEEEEEEEE10policy1000Ei7functorSF_JPfEEEvT0_iT1_T2_DpNS2_10kernel_argIT3_EE) ;  /* 0xffffffec02447344 */ /* 0x003fea0003c3ffff */
[----:B------:R-:W-:-:S05]  /*12f0*/  IMAD.WIDE R26, R23, 0x4, R26 ;  /* 0x00000004171a7825 */ /* 0x000fca00078e021a */
[----:B------:R-:W-:Y:S01]  /*1300*/  STG.E desc[UR36][R26.64], R4 ;  /* 0x000000041a007986 */ /* 0x000fe2000c101924 */
[----:B------:R-:W-:Y:S05]  /*1310*/  EXIT ;  /* 0x000000000000794d */ /* 0x000fea0003800000 */
        .type           $_ZN3cub18CUB_300001_SM_10006detail9transform16transform_kernelINS2_10policy_hubILb1EN4cuda3std3__45tupleIJN6thrust24THRUST_300001_SM_1000_NS6detail15normal_iteratorINSA_10device_ptrIfEEEEEEEE10policy1000Ei7functorSF_JPfEEEvT0_iT1_T2_DpNS2_10kernel_argIT3_EE$_Z1gRKf,@function
        .size           $_ZN3cub18CUB_300001_SM_10006detail9transform16transform_kernelINS2_10policy_hubILb1EN4cuda3std3__45tupleIJN6thrust24THRUST_300001_SM_1000_NS6detail15normal_iteratorINSA_10device_ptrIfEEEEEEEE10policy1000Ei7functorSF_JPfEEEvT0_iT1_T2_DpNS2_10kernel_argIT3_EE$_Z1gRKf,(.L_x_55 - $_ZN3cub18CUB_300001_SM_10006detail9transform16transform_kernelINS2_10policy_hubILb1EN4cuda3std3__45tupleIJN6thrust24THRUST_300001_SM_1000_NS6detail15normal_iteratorINSA_10device_ptrIfEEEEEEEE10policy1000Ei7functorSF_JPfEEEvT0_iT1_T2_DpNS2_10kernel_argIT3_EE$_Z1gRKf)
$_ZN3cub18CUB_300001_SM_10006detail9transform16transform_kernelINS2_10policy_hubILb1EN4cuda3std3__45tupleIJN6thrust24THRUST_300001_SM_1000_NS6detail15normal_iteratorINSA_10device_ptrIfEEEEEEEE10policy1000Ei7functorSF_JPfEEEvT0_iT1_T2_DpNS2_10kernel_argIT3_EE$_Z1gRKf:
[----:B------:R-:W-:Y:S02]  /*1320*/  VIADD R1, R1, 0xfffffff8 ;  /* 0xfffffff801017836 */ /* 0x000fe40000000000 */
[----:B------:R-:W-:-:S03]  /*1330*/  IMAD.MOV.U32 R3, RZ, RZ, R5 ;  /* 0x000000ffff037224 */ /* 0x000fc600078e0005 */
[----:B------:R0:W-:Y:S02]  /*1340*/  STL [R1], R2 ;  /* 0x0000000201007387 */ /* 0x0001e40000100800 */
[----:B0-----:R-:W-:Y:S01]  /*1350*/  MOV R2, R4 ;  /* 0x0000000400027202 */ /* 0x001fe20000000f00 */
[----:B------:R-:W0:Y:S05]  /*1360*/  LDCU.64 UR4, c[0x0][0x358] ;  /* 0x00006b00ff0477ac */ /* 0x000e2a0008000a00 */
[----:B0-----:R-:W2:Y:S02]  /*1370*/  LD.E R2, desc[UR4][R2.64] ;  /* 0x0000000402027980 */ /* 0x001ea4000c101900 */
[----:B--2---:R-:W-:-:S02]  /*1380*/  FMUL R4, R2, 3 ;  /* 0x4040000002047820 */ /* 0x004fc40000400000 */
[----:B------:R0:W2:Y:S02]  /*1390*/  LDL R2, [R1] ;  /* 0x0000000001027983 */ /* 0x0000a40000100800 */
[----:B0-----:R-:W-:Y:S01]  /*13a0*/  VIADD R1, R1, 0x8 ;  /* 0x0000000801017836 */ /* 0x001fe20000000000 */
[----:B--2---:R-:W-:Y:S06]  /*13b0*/  RET.REL.NODEC R20 `(_ZN3cub18CUB_300001_SM_10006detail9transform16transform_kernelINS2_10policy_hubILb1EN4cuda3std3__45tupleIJN6thrust24THRUST_300001_SM_1000_NS6detail15normal_iteratorINSA_10device_ptrIfEEEEEEEE10policy1000Ei7functorSF_JPfEEEvT0_iT1_T2_DpNS2_10kernel_argIT3_EE) ;  /* 0xffffffec14107950 */ /* 0x004fec0003c3ffff */
.L_x_23:
[----:B------:R-:W-:-:S00]  /*13c0*/  BRA `(.L_x_23) ;  /* 0xfffffffc00fc7947 */ /* 0x000fc0000383ffff */
[----:B------:R-:W-:-:S00]  /*13d0*/  NOP ;  /* 0x0000000000007918 */ /* 0x000fc00000000000 */
        /* <DEDUP_REMOVED lines=10> */
.L_x_55:


//--------------------- .text._ZN3cub18CUB_300001_SM_10006detail9transform16transform_kernelINS2_10policy_hubILb1EN4cuda3std3__45tupleIJN6thrust24THRUST_300001_SM_1000_NS6detail15normal_iteratorINSA_10device_ptrIfEEEEEEEE10policy1000El7functorSF_JPfEEEvT0_iT1_T2_DpNS2_10kernel_argIT3_EE --------------------------
	.section	.text._ZN3cub18CUB_300001_SM_10006detail9transform16transform_kernelINS2_10policy_hubILb1EN4cuda3std3__45tupleIJN6thrust24THRUST_300001_SM_1000_NS6detail15normal_iteratorINSA_10device_ptrIfEEEEEEEE10policy1000El7functorSF_JPfEEEvT0_iT1_T2_DpNS2_10kernel_argIT3_EE,"ax",@progbits
	.align	128
        .global         _ZN3cub18CUB_300001_SM_10006detail9transform16transform_kernelINS2_10policy_hubILb1EN4cuda3std3__45tupleIJN6thrust24THRUST_300001_SM_1000_NS6detail15normal_iteratorINSA_10device_ptrIfEEEEEEEE10policy1000El7functorSF_JPfEEEvT0_iT1_T2_DpNS2_10kernel_argIT3_EE
        .type           _ZN3cub18CUB_300001_SM_10006detail9transform16transform_kernelINS2_10policy_hubILb1EN4cuda3std3__45tupleIJN6thrust24THRUST_300001_SM_1000_NS6detail15normal_iteratorINSA_10device_ptrIfEEEEEEEE10policy1000El7functorSF_JPfEEEvT0_iT1_T2_DpNS2_10kernel_argIT3_EE,@function
        .size           _ZN3cub18CUB_300001_SM_10006detail9transform16transform_kernelINS2_10policy_hubILb1EN4cuda3std3__45tupleIJN6thrust24THRUST_300001_SM_1000_NS6detail15normal_iteratorINSA_10device_ptrIfEEEEEEEE10policy1000El7functorSF_JPfEEEvT0_iT1_T2_DpNS2_10kernel_argIT3_EE,(.L_x_56 - _ZN3cub18CUB_300001_SM_10006detail9transform16transform_kernelINS2_10policy_hubILb1EN4cuda3std3__45tupleIJN6thrust24THRUST_300001_SM_1000_NS6detail15normal_iteratorINSA_10device_ptrIfEEEEEEEE10policy1000El7functorSF_JPfEEEvT0_iT1_T2_DpNS2_10kernel_argIT3_EE)
        .other          _ZN3cub18CUB_300001_SM_10006detail9transform16transform_kernelINS2_10policy_hubILb1EN4cuda3std3__45tupleIJN6thrust24THRUST_300001_SM_1000_NS6detail15normal_iteratorINSA_10device_ptrIfEEEEEEEE10policy1000El7functorSF_JPfEEEvT0_iT1_T2_DpNS2_10kernel_argIT3_EE,@"STO_CUDA_ENTRY STV_DEFAULT"
_ZN3cub18CUB_300001_SM_10006detail9transform16transform_kernelINS2_10policy_hubILb1EN4cuda3std3__45tupleIJN6thrust24THRUST_300001_SM_1000_NS6detail15normal_iteratorINSA_10device_ptrIfEEEEEEEE10policy1000El7functorSF_JPfEEEvT0_iT1_T2_DpNS2_10kernel_argIT3_EE:
.text._ZN3cub18CUB_300001_SM_10006detail9transform16transform_kernelINS2_10policy_hubILb1EN4cuda3std3__45tupleIJN6thrust24THRUST_300001_SM_1000_NS6detail15normal_iteratorINSA_10device_ptrIfEEEEEEEE10policy1000El7functorSF_JPfEEEvT0_iT1_T2_DpNS2_10kernel_argIT3_EE:
[----:B------:R-:W0:Y:S08]  /*0000*/  LDC R1, c[0x0][0x37c] ;  /* 0x0000df00ff017b82 */ /* 0x000e300000000800 */
[----:B------:R-:W1:Y:S01]  /*0010*/  LDC R0, c[0x0][0x388] ;  /* 0x0000e200ff007b82 */ /* 0x000e620000000800 */
[----:B------:R-:W2:Y:S01]  /*0020*/  LDCU.64 UR6, c[0x0][0x380] ;  /* 0x00007000ff0677ac */ /* 0x000ea20008000a00 */
[----:B------:R-:W3:Y:S01]  /*0030*/  S2R R18, SR_TID.X ;  /* 0x0000000000127919 */ /* 0x000ee20000002100 */
[----:B------:R-:W-:Y:S05]  /*0040*/  BSSY.RECONVERGENT B0, `(.L_x_24) ;  /* 0x000001a000007945 */ /* 0x000fea0003800200 */
[----:B------:R-:W4:Y:S01]  /*0050*/  S2UR UR4, SR_CTAID.X ;  /* 0x00000000000479c3 */ /* 0x000f220000002500 */
[----:B-1----:R-:W-:-:S05]  /*0060*/  IMAD.SHL.U32 R4, R0, 0x80, RZ ;  /* 0x0000008000047824 */ /* 0x002fca00078e00ff */
[----:B------:R-:W-:Y:S01]  /*0070*/  SHF.R.S32.HI R5, RZ, 0x1f, R4 ;  /* 0x0000001fff057819 */ /* 0x000fe20000011404 */
[----:B----4-:R-:W-:-:S04]  /*0080*/  IMAD.WIDE.U32 R2, R4, UR4, RZ ;  /* 0x0000000404027c25 */ /* 0x010fc8000f8e00ff */
[----:B------:R-:W-:Y:S01]  /*0090*/  IMAD R9, R5, UR4, RZ ;  /* 0x0000000405097c24 */ /* 0x000fe2000f8e02ff */
[----:B--2---:R-:W-:Y:S01]  /*00a0*/  IADD3 R17, P1, PT, -R2, UR6, RZ ;  /* 0x0000000602117c10 */ /* 0x004fe2000ff3e1ff */
[----:B---3--:R-:W-:Y:S02]  /*00b0*/  IMAD.SHL.U32 R8, R18, 0x80, RZ ;  /* 0x0000008012087824 */ /* 0x008fe400078e00ff */
[----:B------:R-:W-:Y:S01]  /*00c0*/  IMAD.IADD R9, R3, 0x1, R9 ;  /* 0x0000000103097824 */ /* 0x000fe200078e0209 */
[----:B------:R-:W-:-:S04]  /*00d0*/  ISETP.LT.U32.AND P0, PT, R17, R4, PT ;  /* 0x000000041100720c */ /* 0x000fc80003f01070 */
[----:B------:R-:W-:-:S04]  /*00e0*/  IADD3.X R6, PT, PT, ~R9, UR7, RZ, P1, !PT ;  /* 0x0000000709067c10 */ /* 0x000fc80008ffe5ff */
[----:B------:R-:W-:-:S04]  /*00f0*/  ISETP.LT.AND.EX P0, PT, R6, R5, PT, P0 ;  /* 0x000000050600720c */ /* 0x000fc80003f01300 */
[----:B------:R-:W-:-:S05]  /*0100*/  SEL R17, R17, R4, P0 ;  /* 0x0000000411117207 */ /* 0x000fca0000000000 */
[----:B------:R-:W-:-:S05]  /*0110*/  IMAD.SHL.U32 R5, R17, 0x4, RZ ;  /* 0x0000000411057824 */ /* 0x000fca00078e00ff */
[----:B------:R-:W-:-:S13]  /*0120*/  ISETP.GE.AND P0, PT, R8, R5, PT ;  /* 0x000000050800720c */ /* 0x000fda0003f06270 */
[----:B0-----:R-:W-:Y:S05]  /*0130*/  @P0 BRA `(.L_x_25) ;  /* 0x0000000000280947 */ /* 0x001fea0003800000 */
[----:B------:R-:W0:Y:S02]  /*0140*/  LDC.64 R6, c[0x0][0x3a0] ;  /* 0x0000e800ff067b82 */ /* 0x000e240000000a00 */
[----:B0-----:R-:W-:-:S04]  /*0150*/  LEA R6, P0, R2, R6, 0x2 ;  /* 0x0000000602067211 */ /* 0x001fc800078010ff */
[----:B------:R-:W-:-:S03]  /*0160*/  LEA.HI.X R7, R2, R7, R9, 0x2, P0 ;  /* 0x0000000702077211 */ /* 0x000fc600000f1409 */
[----:B------:R-:W-:-:S07]  /*0170*/  IMAD.WIDE.U32 R6, R18, 0x80, R6 ;  /* 0x0000008012067825 */ /* 0x000fce00078e0006 */
.L_x_26:
[----:B------:R-:W-:Y:S01]  /*0180*/  VIADD R8, R8, 0x4000 ;  /* 0x0000400008087836 */ /* 0x000fe20000000000 */
[----:B------:R0:W-:Y:S04]  /*0190*/  CCTL.E.PF2 [R6] ;  /* 0x000000000600798f */ /* 0x0001e80000800100 */
[----:B------:R-:W-:Y:S02]  /*01a0*/  ISETP.GE.AND P0, PT, R8, R5, PT ;  /* 0x000000050800720c */ /* 0x000fe40003f06270 */
[----:B0-----:R-:W-:-:S04]  /*01b0*/  IADD3 R6, P1, PT, R6, 0x4000, RZ ;  /* 0x0000400006067810 */ /* 0x001fc80007f3e0ff */
[----:B------:R-:W-:-:S07]  /*01c0*/  IADD3.X R7, PT, PT, RZ, R7, RZ, P1, !PT ;  /* 0x00000007ff077210 */ /* 0x000fce0000ffe4ff */
[----:B------:R-:W-:Y:S05]  /*01d0*/  @!P0 BRA `(.L_x_26) ;  /* 0xfffffffc00e88947 */ /* 0x000fea000383ffff */
.L_x_25:
[----:B------:R-:W-:Y:S05]  /*01e0*/  BSYNC.RECONVERGENT B0 ;  /* 0x0000000000007941 */ /* 0x000fea0003800200 */
.L_x_24:
[----:B------:R-:W0:Y:S01]  /*01f0*/  LDCU.64 UR6, c[0x0][0x3a0] ;  /* 0x00007400ff0677ac */ /* 0x000e220008000a00 */
[----:B------:R-:W-:Y:S01]  /*0200*/  ISETP.NE.AND P0, PT, R4, R17, PT ;  /* 0x000000110400720c */ /* 0x000fe20003f05270 */
[C---:B------:R-:W-:Y:S01]  /*0210*/  IMAD.SHL.U32 R24, R2.reuse, 0x4, RZ ;  /* 0x0000000402187824 */ /* 0x040fe200078e00ff */
[----:B------:R-:W-:Y:S01]  /*0220*/  SHF.L.U64.HI R2, R2, 0x2, R9 ;  /* 0x0000000202027819 */ /* 0x000fe20000010209 */
[----:B------:R-:W1:Y:S01]  /*0230*/  LDCU.64 UR4, c[0x0][0x398] ;  /* 0x00007300ff0477ac */ /* 0x000e620008000a00 */
[----:B------:R-:W2:Y:S02]  /*0240*/  LDCU.64 UR36, c[0x0][0x358] ;  /* 0x00006b00ff2477ac */ /* 0x000ea40008000a00 */
[C---:B0-----:R-:W-:Y:S02]  /*0250*/  IADD3 R26, P1, PT, R24.reuse, UR6, RZ ;  /* 0x00000006181a7c10 */ /* 0x041fe4000ff3e0ff */
[----:B-1----:R-:W-:Y:S02]  /*0260*/  IADD3 R24, P2, PT, R24, UR4, RZ ;  /* 0x0000000418187c10 */ /* 0x002fe4000ff5e0ff */
[----:B------:R-:W-:-:S02]  /*0270*/  IADD3.X R27, PT, PT, R2, UR7, RZ, P1, !PT ;  /* 0x00000007021b7c10 */ /* 0x000fc40008ffe4ff */
[----:B------:R-:W-:Y:S01]  /*0280*/  IADD3.X R25, PT, PT, R2, UR5, RZ, P2, !PT ;  /* 0x0000000502197c10 */ /* 0x000fe200097fe4ff */
[----:B--2---:R-:W-:Y:S08]  /*0290*/  @!P0 BRA `(.L_x_27) ;  /* 0x0000000400c08947 */ /* 0x004ff00003800000 */
        /* <DEDUP_REMOVED lines=9> */
.L_x_37:
[----:B------:R-:W-:Y:S01]  /*0330*/  IMAD R16, R19, 0x80, R18 ;  /* 0x0000008013107824 */ /* 0x000fe200078e0212 */
[----:B------:R-:W-:Y:S04]  /*0340*/  BSSY.RECONVERGENT B6, `(.L_x_29) ;  /* 0x000000b000067945 */ /* 0x000fe80003800200 */
[----:B------:R-:W-:-:S13]  /*0350*/  ISETP.GE.AND P0, PT, R16, R17, PT ;  /* 0x000000111000720c */ /* 0x000fda0003f06270 */
[----:B01----:R-:W-:Y:S05]  /*0360*/  @P0 BRA `(.L_x_30) ;  /* 0x0000000000200947 */ /* 0x003fea0003800000 */
[----:B------:R-:W0:Y:S01]  /*0370*/  LDC R2, c[0x0][0x390] ;  /* 0x0000e400ff027b82 */ /* 0x000e220000000800 */
[----:B------:R-:W-:Y:S01]  /*0380*/  IMAD.WIDE R4, R16, 0x4, R26 ;  /* 0x0000000410047825 */ /* 0x000fe200078e021a */
[----:B------:R-:W-:-:S03]  /*0390*/  MOV R20, 0x3d0 ;  /* 0x000003d000147802 */ /* 0x000fc60000000f00 */
[----:B------:R-:W-:-:S03]  /*03a0*/  IMAD.MOV.U32 R21, RZ, RZ, 0x0 ;  /* 0x00000000ff157424 */ /* 0x000fc600078e00ff */
[----:B0-----:R-:W0:Y:S04]  /*03b0*/  LDC.64 R2, c[0x2][R2] ;  /* 0x0080000002027b82 */ /* 0x001e280000000a00 */
[----:B0-----:R-:W-:Y:S05]  /*03c0*/  CALL.REL.NOINC R2 `(_ZN3cub18CUB_300001_SM_10006detail9transform16transform_kernelINS2_10policy_hubILb1EN4cuda3std3__45tupleIJN6thrust24THRUST_300001_SM_1000_NS6detail15normal_iteratorINSA_10device_ptrIfEEEEEEEE10policy1000El7functorSF_JPfEEEvT0_iT1_T2_DpNS2_10kernel_argIT3_EE) ;  /* 0xfffffffc020c7344 */ /* 0x001fea0003c3ffff */
[----:B------:R-:W-:-:S05]  /*03d0*/  IMAD.WIDE R2, R16, 0x4, R24 ;  /* 0x0000000410027825 */ /* 0x000fca00078e0218 */
[----:B------:R0:W-:Y:S02]  /*03e0*/  STG.E desc[UR36][R2.64], R4 ;  /* 0x0000000402007986 */ /* 0x0001e4000c101924 */
.L_x_30:
[----:B------:R-:W-:Y:S05]  /*03f0*/  BSYNC.RECONVERGENT B6 ;  /* 0x0000000000067941 */ /* 0x000fea0003800200 */
.L_x_29:
[----:B0-----:R-:W-:Y:S01]  /*0400*/  IADD3 R2, PT, PT, R16, 0x80, RZ ;  /* 0x0000008010027810 */ /* 0x001fe20007ffe0ff */
[----:B------:R-:W-:Y:S03]  /*0410*/  BSSY.RECONVERGENT B6, `(.L_x_31) ;  /* 0x000000b000067945 */ /* 0x000fe60003800200 */
[----:B------:R-:W-:-:S13]  /*0420*/  ISETP.GE.AND P0, PT, R2, R17, PT ;  /* 0x000000110200720c */ /* 0x000fda0003f06270 */
[----:B------:R-:W-:Y:S05]  /*0430*/  @P0 BRA `(.L_x_32) ;  /* 0x0000000000200947 */ /* 0x000fea0003800000 */
        /* <DEDUP_REMOVED lines=8> */
.L_x_32:
[----:B------:R-:W-:Y:S05]  /*04c0*/  BSYNC.RECONVERGENT B6 ;  /* 0x0000000000067941 */ /* 0x000fea0003800200 */
.L_x_31:
[----:B0-----:R-:W-:Y:S01]  /*04d0*/  VIADD R2, R16, 0x100 ;  /* 0x0000010010027836 */ /* 0x001fe20000000000 */
[----:B------:R-:W-:Y:S04]  /*04e0*/  BSSY.RECONVERGENT B6, `(.L_x_33) ;  /* 0x000000b000067945 */ /* 0x000fe80003800200 */
        /* <DEDUP_REMOVED lines=10> */
.L_x_34:
[----:B------:R-:W-:Y:S05]  /*0590*/  BSYNC.RECONVERGENT B6 ;  /* 0x0000000000067941 */ /* 0x000fea0003800200 */
.L_x_33:
[----:B------:R-:W-:Y:S01]  /*05a0*/  VIADD R29, R16, 0x180 ;  /* 0x00000180101d7836 */ /* 0x000fe20000000000 */
[----:B------:R-:W-:Y:S04]  /*05b0*/  BSSY.RECONVERGENT B6, `(.L_x_35) ;  /* 0x000000b000067945 */ /* 0x000fe80003800200 */
[----:B------:R-:W-:-:S13]  /*05c0*/  ISETP.GE.AND P0, PT, R29, R17, PT ;  /* 0x000000111d00720c */ /* 0x000fda0003f06270 */
[----:B------:R-:W-:Y:S05]  /*05d0*/  @P0 BRA `(.L_x_36) ;  /* 0x0000000000200947 */ /* 0x000fea0003800000 */
[----:B------:R-:W1:Y:S01]  /*05e0*/  LDC R0, c[0x0][0x390] ;  /* 0x0000e400ff007b82 */ /* 0x000e620000000800 */
[----:B0-----:R-:W-:Y:S01]  /*05f0*/  IMAD.WIDE R4, R29, 0x4, R26 ;  /* 0x000000041d047825 */ /* 0x001fe200078e021a */
[----:B------:R-:W-:-:S03]  /*0600*/  MOV R20, 0x640 ;  /* 0x0000064000147802 */ /* 0x000fc60000000f00 */
[----:B------:R-:W-:-:S03]  /*0610*/  IMAD.MOV.U32 R21, RZ, RZ, 0x0 ;  /* 0x00000000ff157424 */ /* 0x000fc600078e00ff */
[----:B-1----:R0:W1:Y:S04]  /*0620*/  LDC.64 R2, c[0x2][R0] ;  /* 0x0080000000027b82 */ /* 0x0020680000000a00 */
[----:B01----:R-:W-:Y:S05]  /*0630*/  CALL.REL.NOINC R2 `(_ZN3cub18CUB_300001_SM_10006detail9transform16transform_kernelINS2_10policy_hubILb1EN4cuda3std3__45tupleIJN6thrust24THRUST_300001_SM_1000_NS6detail15normal_iteratorINSA_10device_ptrIfEEEEEEEE10policy1000El7functorSF_JPfEEEvT0_iT1_T2_DpNS2_10kernel_argIT3_EE) ;  /* 0xfffffff802707344 */ /* 0x003fea0003c3ffff */
[----:B------:R-:W-:-:S05]  /*0640*/  IMAD.WIDE R2, R29, 0x4, R24 ;  /* 0x000000041d027825 */ /* 0x000fca00078e0218 */
[----:B------:R1:W-:Y:S02]  /*0650*/  STG.E desc[UR36][R2.64], R4 ;  /* 0x0000000402007986 */ /* 0x0003e4000c101924 */
.L_x_36:
[----:B------:R-:W-:Y:S05]  /*0660*/  BSYNC.RECONVERGENT B6 ;  /* 0x0000000000067941 */ /* 0x000fea0003800200 */
.L_x_35:
[----:B------:R-:W-:-:S04]  /*0670*/  IADD3 R19, PT, PT, R19, 0x4, RZ ;  /* 0x0000000413137810 */ /* 0x000fc80007ffe0ff */
[----:B------:R-:W-:-:S13]  /*0680*/  ISETP.NE.AND P0, PT, R19, R23, PT ;  /* 0x000000171300720c */ /* 0x000fda0003f05270 */
[----:B------:R-:W-:Y:S05]  /*0690*/  @P0 BRA `(.L_x_37) ;  /* 0xfffffffc00240947 */ /* 0x000fea000383ffff */
[----:B------:R-:W-:Y:S05]  /*06a0*/  BSYNC.RECONVERGENT B7 ;  /* 0x0000000000077941 */ /* 0x000fea0003800200 */
.L_x_28:
[----:B------:R-:W-:-:S13]  /*06b0*/  ISETP.NE.AND P0, PT, R22, RZ, PT ;  /* 0x000000ff1600720c */ /* 0x000fda0003f05270 */
[----:B------:R-:W-:Y:S05]  /*06c0*/  @!P0 EXIT ;  /* 0x000000000000894d */ /* 0x000fea0003800000 */
[----:B------:R-:W-:-:S13]  /*06d0*/  ISETP.NE.AND P0, PT, R22, 0x1, PT ;  /* 0x000000011600780c */ /* 0x000fda0003f05270 */
[----:B------:R-:W-:Y:S05]  /*06e0*/  @!P0 BRA `(.L_x_38) ;  /* 0x00000000006c8947 */ /* 0x000fea0003800000 */
[----:B------:R-:W-:Y:S01]  /*06f0*/  IMAD R19, R23, 0x80, R18 ;  /* 0x0000008017137824 */ /* 0x000fe200078e0212 */
[----:B------:R-:W-:Y:S04]  /*0700*/  BSSY.RECONVERGENT B6, `(.L_x_39) ;  /* 0x000000b000067945 */ /* 0x000fe80003800200 */
[----:B------:R-:W-:-:S13]  /*0710*/  ISETP.GE.AND P0, PT, R19, R17, PT ;  /* 0x000000111300720c */ /* 0x000fda0003f06270 */
[----:B------:R-:W-:Y:S05]  /*0720*/  @P0 BRA `(.L_x_40) ;  /* 0x0000000000200947 */ /* 0x000fea0003800000 */
[----:B------:R-:W2:Y:S01]  /*0730*/  LDC R0, c[0x0][0x390] ;  /* 0x0000e400ff007b82 */ /* 0x000ea20000000800 */
[----:B01----:R-:W-:Y:S01]  /*0740*/  IMAD.WIDE R4, R19, 0x4, R26 ;  /* 0x0000000413047825 */ /* 0x003fe200078e021a */
[----:B------:R-:W-:-:S03]  /*0750*/  MOV R20, 0x790 ;  /* 0x0000079000147802 */ /* 0x000fc60000000f00 */
[----:B------:R-:W-:-:S03]  /*0760*/  IMAD.MOV.U32 R21, RZ, RZ, 0x0 ;  /* 0x00000000ff157424 */ /* 0x000fc600078e00ff */
[----:B--2---:R0:W1:Y:S04]  /*0770*/  LDC.64 R2, c[0x2][R0] ;  /* 0x0080000000027b82 */ /* 0x0040680000000a00 */
[----:B01----:R-:W-:Y:S05]  /*0780*/  CALL.REL.NOINC R2 `(_ZN3cub18CUB_300001_SM_10006detail9transform16transform_kernelINS2_10policy_hubILb1EN4cuda3std3__45tupleIJN6thrust24THRUST_300001_SM_1000_NS6detail15normal_iteratorINSA_10device_ptrIfEEEEEEEE10policy1000El7functorSF_JPfEEEvT0_iT1_T2_DpNS2_10kernel_argIT3_EE) ;  /* 0xfffffff8021c7344 */ /* 0x003fea0003c3ffff */
[----:B------:R-:W-:-:S05]  /*0790*/  IMAD.WIDE R2, R19, 0x4, R24 ;  /* 0x0000000413027825 */ /* 0x000fca00078e0218 */
[----:B------:R2:W-:Y:S02]  /*07a0*/  STG.E desc[UR36][R2.64], R4 ;  /* 0x0000000402007986 */ /* 0x0005e4000c101924 */
.L_x_40:
[----:B------:R-:W-:Y:S05]  /*07b0*/  BSYNC.RECONVERGENT B6 ;  /* 0x0000000000067941 */ /* 0x000fea0003800200 */
.L_x_39:
[----:B------:R-:W-:Y:S01]  /*07c0*/  VIADD R19, R19, 0x80 ;  /* 0x0000008013137836 */ /* 0x000fe20000000000 */
[----:B------:R-:W-:Y:S04]  /*07d0*/  BSSY.RECONVERGENT B6, `(.L_x_41) ;  /* 0x000000b000067945 */ /* 0x000fe80003800200 */
[----:B------:R-:W-:-:S13]  /*07e0*/  ISETP.GE.AND P0, PT, R19, R17, PT ;  /* 0x000000111300720c */ /* 0x000fda0003f06270 */
[----:B------:R-:W-:Y:S05]  /*07f0*/  @P0 BRA `(.L_x_42) ;  /* 0x0000000000200947 */ /* 0x000fea0003800000 */
[----:B------:R-:W3:Y:S01]  /*0800*/  LDC R0, c[0x0][0x390] ;  /* 0x0000e400ff007b82 */ /* 0x000ee20000000800 */
[----:B012---:R-:W-:Y:S01]  /*0810*/  IMAD.WIDE R4, R19, 0x4, R26 ;  /* 0x0000000413047825 */ /* 0x007fe200078e021a */
[----:B------:R-:W-:-:S03]  /*0820*/  MOV R20, 0x860 ;  /* 0x0000086000147802 */ /* 0x000fc60000000f00 */
[----:B------:R-:W-:-:S03]  /*0830*/  IMAD.MOV.U32 R21, RZ, RZ, 0x0 ;  /* 0x00000000ff157424 */ /* 0x000fc600078e00ff */
[----:B---3--:R0:W1:Y:S04]  /*0840*/  LDC.64 R2, c[0x2][R0] ;  /* 0x0080000000027b82 */ /* 0x0080680000000a00 */
[----:B01----:R-:W-:Y:S05]  /*0850*/  CALL.REL.NOINC R2 `(_ZN3cub18CUB_300001_SM_10006detail9transform16transform_kernelINS2_10policy_hubILb1EN4cuda3std3__45tupleIJN6thrust24THRUST_300001_SM_1000_NS6detail15normal_iteratorINSA_10device_ptrIfEEEEEEEE10policy1000El7functorSF_JPfEEEvT0_iT1_T2_DpNS2_10kernel_argIT3_EE) ;  /* 0xfffffff402e87344 */ /* 0x003fea0003c3ffff */
[----:B------:R-:W-:-:S05]  /*0860*/  IMAD.WIDE R2, R19, 0x4, R24 ;  /* 0x0000000413027825 */ /* 0x000fca00078e0218 */
[----:B------:R3:W-:Y:S02]  /*0870*/  STG.E desc[UR36][R2.64], R4 ;  /* 0x0000000402007986 */ /* 0x0007e4000c101924 */
.L_x_42:
[----:B------:R-:W-:Y:S05]  /*0880*/  BSYNC.RECONVERGENT B6 ;  /* 0x0000000000067941 */ /* 0x000fea0003800200 */
.L_x_41:
[----:B------:R-:W-:-:S07]  /*0890*/  VIADD R23, R23, 0x2 ;  /* 0x0000000217177836 */ /* 0x000fce0000000000 */
.L_x_38:
[----:B------:R-:W4:Y:S02]  /*08a0*/  LDC R0, c[0x0][0x388] ;  /* 0x0000e200ff007b82 */ /* 0x000f240000000800 */
[----:B----4-:R-:W-:-:S04]  /*08b0*/  LOP3.LUT R0, R0, 0x1, RZ, 0xc0, !PT ;  /* 0x0000000100007812 */ /* 0x010fc800078ec0ff */
[----:B------:R-:W-:-:S13]  /*08c0*/  ISETP.NE.U32.AND P0, PT, R0, 0x1, PT ;  /* 0x000000010000780c */ /* 0x000fda0003f05070 */
[----:B------:R-:W-:Y:S05]  /*08d0*/  @P0 EXIT ;  /* 0x000000000000094d */ /* 0x000fea0003800000 */
[----:B------:R-:W-:-:S04]  /*08e0*/  LEA R23, R23, R18, 0x7 ;  /* 0x0000001217177211 */ /* 0x000fc800078e38ff */
[----:B------:R-:W-:-:S13]  /*08f0*/  ISETP.GE.AND P0, PT, R23, R17, PT ;  /* 0x000000111700720c */ /* 0x000fda0003f06270 */
[----:B------:R-:W-:Y:S05]  /*0900*/  @P0 EXIT ;  /* 0x000000000000094d */ /* 0x000fea0003800000 */
[----:B------:R-:W4:Y:S01]  /*0910*/  LDC R0, c[0x0][0x390] ;  /* 0x0000e400ff007b82 */ /* 0x000f220000000800 */
[----:B0123--:R-:W-:Y:S01]  /*0920*/  IMAD.WIDE R4, R23, 0x4, R26 ;  /* 0x0000000417047825 */ /* 0x00ffe200078e021a */
[----:B------:R-:W-:-:S03]  /*0930*/  MOV R20, 0x970 ;  /* 0x0000097000147802 */ /* 0x000fc60000000f00 */
[----:B------:R-:W-:-:S03]  /*0940*/  IMAD.MOV.U32 R21, RZ, RZ, 0x0 ;  /* 0x00000000ff157424 */ /* 0x000fc600078e00ff */
[----:B----4-:R0:W1:Y:S04]  /*0950*/  LDC.64 R2, c[0x2][R0] ;  /* 0x0080000000027b82 */ /* 0x0100680000000a00 */
[----:B01----:R-:W-:Y:S05]  /*0960*/  CALL.REL.NOINC R2 `(_ZN3cub18CUB_300001_SM_10006detail9transform16transform_kernelINS2_10policy_hubILb1EN4cuda3std3__45tupleIJN6thrust24THRUST_300001_SM_1000_NS6detail15normal_iteratorINSA_10device_ptrIfEEEEEEEE10policy1000El7functorSF_JPfEEEvT0_iT1_T2_DpNS2_10kernel_argIT3_EE) ;  /* 0xfffffff402a47344 */ /* 0x003fea0003c3ffff */
[----:B------:R-:W-:-:S05]  /*0970*/  IMAD.WIDE R24, R23, 0x4, R24 ;  /* 0x0000000417187825 */ /* 0x000fca00078e0218 */
[----:B------:R-:W-:Y:S01]  /*0980*/  STG.E desc[UR36][R24.64], R4 ;  /* 0x0000000418007986 */ /* 0x000fe2000c101924 */
[----:B------:R-:W-:Y:S05]  /*0990*/  EXIT ;  /* 0x000000000000794d */ /* 0x000fea0003800000 */
.L_x_27:
        /* <DEDUP_REMOVED lines=8> */
[----:B------:R-:W-:-:S03]  /*0a20*/  IMAD.MOV.U32 R19, RZ, RZ, R18 ;  /* 0x000000ffff137224 */ /* 0x000fc600078e0012 */
[----:B------:R-:W-:-:S07]  /*0a30*/  IMAD.MOV R2, RZ, RZ, -R23 ;  /* 0x000000ffff027224 */ /* 0x000fce00078e0a17 */
.L_x_44:
[----:B------:R-:W0:Y:S01]  /*0a40*/  LDC R0, c[0x0][0x390] ;  /* 0x0000e400ff007b82 */ /* 0x000e220000000800 */
[----:B------:R-:W-:Y:S02]  /*0a50*/  HFMA2 R21, -RZ, RZ, 0, 0 ;  /* 0x00000000ff157431 */ /* 0x000fe400000001ff */
[----:B------:R-:W-:Y:S01]  /*0a60*/  IMAD.WIDE.U32 R4, R19, 0x4, R26 ;  /* 0x0000000413047825 */ /* 0x000fe200078e001a */
[----:B------:R-:W-:-:S03]  /*0a70*/  MOV R20, 0xab0 ;  /* 0x00000ab000147802 */ /* 0x000fc60000000f00 */
[----:B------:R-:W-:Y:S01]  /*0a80*/  VIADD R17, R19, 0x80 ;  /* 0x0000008013117836 */ /* 0x000fe20000000000 */
[----:B0-----:R0:W1:Y:S06]  /*0a90*/  LDC.64 R6, c[0x2][R0] ;  /* 0x0080000000067b82 */ /* 0x00106c0000000a00 */
[----:B01----:R-:W-:Y:S05]  /*0aa0*/  CALL.REL.NOINC R6 `(_ZN3cub18CUB_300001_SM_10006detail9transform16transform_kernelINS2_10policy_hubILb1EN4cuda3std3__45tupleIJN6thrust24THRUST_300001_SM_1000_NS6detail15normal_iteratorINSA_10device_ptrIfEEEEEEEE10policy1000El7functorSF_JPfEEEvT0_iT1_T2_DpNS2_10kernel_argIT3_EE) ;  /* 0xfffffff406547344 */ /* 0x003fea0003c3ffff */
[----:B------:R-:W0:Y:S01]  /*0ab0*/  LDC R0, c[0x0][0x390] ;  /* 0x0000e400ff007b82 */ /* 0x000e220000000800 */
[----:B------:R-:W-:Y:S01]  /*0ac0*/  IMAD.WIDE.U32 R6, R19, 0x4, R24 ;  /* 0x0000000413067825 */ /* 0x000fe200078e0018 */
[----:B------:R-:W-:-:S03]  /*0ad0*/  MOV R20, 0xb50 ;  /* 0x00000b5000147802 */ /* 0x000fc60000000f00 */
[----:B------:R-:W-:Y:S01]  /*0ae0*/  IMAD.WIDE R28, R17, 0x4, R26 ;  /* 0x00000004111c7825 */ /* 0x000fe200078e021a */
[----:B------:R1:W-:Y:S03]  /*0af0*/  STG.E desc[UR36][R6.64], R4 ;  /* 0x0000000406007986 */ /* 0x0003e6000c101924 */
[----:B------:R-:W-:Y:S02]  /*0b00*/  IMAD.MOV.U32 R5, RZ, RZ, R29 ;  /* 0x000000ffff057224 */ /* 0x000fe400078e001d */
[----:B------:R-:W-:Y:S02]  /*0b10*/  IMAD.MOV.U32 R21, RZ, RZ, 0x0 ;  /* 0x00000000ff157424 */ /* 0x000fe400078e00ff */
[----:B-1----:R-:W-:Y:S01]  /*0b20*/  IMAD.MOV.U32 R4, RZ, RZ, R28 ;  /* 0x000000ffff047224 */ /* 0x002fe200078e001c */
[----:B0-----:R0:W1:Y:S06]  /*0b30*/  LDC.64 R8, c[0x2][R0] ;  /* 0x0080000000087b82 */ /* 0x00106c0000000a00 */
[----:B01----:R-:W-:Y:S05]  /*0b40*/  CALL.REL.NOINC R8 `(_ZN3cub18CUB_300001_SM_10006detail9transform16transform_kernelINS2_10policy_hubILb1EN4cuda3std3__45tupleIJN6thrust24THRUST_300001_SM_1000_NS6detail15normal_iteratorINSA_10device_ptrIfEEEEEEEE10policy1000El7functorSF_JPfEEEvT0_iT1_T2_DpNS2_10kernel_argIT3_EE) ;  /* 0xfffffff4082c7344 */ /* 0x003fea0003c3ffff */
        /* <DEDUP_REMOVED lines=8> */
[----:B01----:R-:W-:Y:S05]  /*0bd0*/  CALL.REL.NOINC R6 `(_ZN3cub18CUB_300001_SM_10006detail9transform16transform_kernelINS2_10policy_hubILb1EN4cuda3std3__45tupleIJN6thrust24THRUST_300001_SM_1000_NS6detail15normal_iteratorINSA_10device_ptrIfEEEEEEEE10policy1000El7functorSF_JPfEEEvT0_iT1_T2_DpNS2_10kernel_argIT3_EE) ;  /* 0xfffffff406087344 */ /* 0x003fea0003c3ffff */
[----:B------:R-:W0:Y:S01]  /*0be0*/  LDC R0, c[0x0][0x390] ;  /* 0x0000e400ff007b82 */ /* 0x000e220000000800 */
[----:B------:R1:W-:Y:S01]  /*0bf0*/  STG.E desc[UR36][R30.64+0x200], R4 ;  /* 0x000200041e007986 */ /* 0x0003e2000c101924 */
[----:B------:R-:W-:Y:S01]  /*0c00*/  MOV R20, 0xc60 ;  /* 0x00000c6000147802 */ /* 0x000fe20000000f00 */
[----:B------:R-:W-:Y:S01]  /*0c10*/  IMAD.MOV.U32 R21, RZ, RZ, 0x0 ;  /* 0x00000000ff157424 */ /* 0x000fe200078e00ff */
[----:B-1----:R-:W-:-:S04]  /*0c20*/  IADD3 R4, P0, PT, R28, 0x400, RZ ;  /* 0x000004001c047810 */ /* 0x002fc80007f1e0ff */
[----:B------:R-:W-:Y:S01]  /*0c30*/  IADD3.X R5, PT, PT, RZ, R29, RZ, P0, !PT ;  /* 0x0000001dff057210 */ /* 0x000fe200007fe4ff */
[----:B0-----:R0:W1:Y:S08]  /*0c40*/  LDC.64 R6, c[0x2][R0] ;  /* 0x0080000000067b82 */ /* 0x0010700000000a00 */
[----:B01----:R-:W-:Y:S05]  /*0c50*/  CALL.REL.NOINC R6 `(_ZN3cub18CUB_300001_SM_10006detail9transform16transform_kernelINS2_10policy_hubILb1EN4cuda3std3__45tupleIJN6thrust24THRUST_300001_SM_1000_NS6detail15normal_iteratorINSA_10device_ptrIfEEEEEEEE10policy1000El7functorSF_JPfEEEvT0_iT1_T2_DpNS2_10kernel_argIT3_EE) ;  /* 0xfffffff006e87344 */ /* 0x003fea0003c3ffff */
[----:B------:R-:W0:Y:S01]  /*0c60*/  LDC R0, c[0x0][0x390] ;  /* 0x0000e400ff007b82 */ /* 0x000e220000000800 */
[----:B------:R1:W-:Y:S01]  /*0c70*/  STG.E desc[UR36][R30.64+0x400], R4 ;  /* 0x000400041e007986 */ /* 0x0003e2000c101924 */
[----:B------:R-:W-:Y:S01]  /*0c80*/  MOV R20, 0xce0 ;  /* 0x00000ce000147802 */ /* 0x000fe20000000f00 */
[----:B------:R-:W-:Y:S01]  /*0c90*/  IMAD.MOV.U32 R21, RZ, RZ, 0x0 ;  /* 0x00000000ff157424 */ /* 0x000fe200078e00ff */
        /* <DEDUP_REMOVED lines=28> */
[----:B------:R0:W-:Y:S01]  /*0e60*/  STG.E desc[UR36][R30.64+0xc00], R4 ;  /* 0x000c00041e007986 */ /* 0x0001e2000c101924 */
[----:B------:R-:W-:Y:S02]  /*0e70*/  VIADD R2, R2, 0x8 ;  /* 0x0000000802027836 */ /* 0x000fe40000000000 */
[----:B------:R-:W-:-:S03]  /*0e80*/  VIADD R19, R19, 0x400 ;  /* 0x0000040013137836 */ /* 0x000fc60000000000 */
[----:B------:R-:W-:-:S13]  /*0e90*/  ISETP.NE.AND P0, PT, R2, RZ, PT ;  /* 0x000000ff0200720c */ /* 0x000fda0003f05270 */
[----:B0-----:R-:W-:Y:S05]  /*0ea0*/  @P0 BRA `(.L_x_44) ;  /* 0xfffffff800e40947 */ /* 0x001fea000383ffff */
[----:B------:R-:W-:Y:S05]  /*0eb0*/  BSYNC.RECONVERGENT B6 ;  /* 0x0000000000067941 */ /* 0x000fea0003800200 */
.L_x_43:
[----:B------:R-:W-:-:S13]  /*0ec0*/  ISETP.NE.AND P0, PT, R16, RZ, PT ;  /* 0x000000ff1000720c */ /* 0x000fda0003f05270 */
[----:B------:R-:W-:Y:S05]  /*0ed0*/  @!P0 EXIT ;  /* 0x000000000000894d */ /* 0x000fea0003800000 */
[----:B------:R-:W0:Y:S01]  /*0ee0*/  LDC R2, c[0x0][0x388] ;  /* 0x0000e200ff027b82 */ /* 0x000e220000000800 */
[----:B------:R-:W-:Y:S02]  /*0ef0*/  ISETP.GE.U32.AND P0, PT, R16, 0x4, PT ;  /* 0x000000041000780c */ /* 0x000fe40003f06070 */
[----:B0-----:R-:W-:-:S11]  /*0f00*/  LOP3.LUT R2, R2, 0x3, RZ, 0xc0, !PT ;  /* 0x0000000302027812 */ /* 0x001fd600078ec0ff */
[----:B------:R-:W-:Y:S05]  /*0f10*/  @!P0 BRA `(.L_x_45) ;  /* 0x0000000000908947 */ /* 0x000fea0003800000 */
[----:B------:R-:W0:Y:S01]  /*0f20*/  LDC R0, c[0x0][0x390] ;  /* 0x0000e400ff007b82 */ /* 0x000e220000000800 */
[----:B------:R-:W-:Y:S01]  /*0f30*/  LEA R17, R23, R18, 0x7 ;  /* 0x0000001217117211 */ /* 0x000fe200078e38ff */
[----:B------:R-:W-:Y:S01]  /*0f40*/  IMAD.MOV.U32 R21, RZ, RZ, 0x0 ;  /* 0x00000000ff157424 */ /* 0x000fe200078e00ff */
[----:B------:R-:W-:-:S03]  /*0f50*/  MOV R20, 0xfb0 ;  /* 0x00000fb000147802 */ /* 0x000fc60000000f00 */
[----:B------:R-:W-:-:S04]  /*0f60*/  IMAD.WIDE R28, R17, 0x4, R26 ;  /* 0x00000004111c7825 */ /* 0x000fc800078e021a */
[----:B------:R-:W-:Y:S02]  /*0f70*/  IMAD.MOV.U32 R4, RZ, RZ, R28 ;  /* 0x000000ffff047224 */ /* 0x000fe400078e001c */
[----:B------:R-:W-:Y:S01]  /*0f80*/  IMAD.MOV.U32 R5, RZ, RZ, R29 ;  /* 0x000000ffff057224 */ /* 0x000fe200078e001d */
[----:B0-----:R0:W1:Y:S06]  /*0f90*/  LDC.64 R6, c[0x2][R0] ;  /* 0x0080000000067b82 */ /* 0x00106c0000000a00 */
[----:B01----:R-:W-:Y:S05]  /*0fa0*/  CALL.REL.NOINC R6 `(_ZN3cub18CUB_300001_SM_10006detail9transform16transform_kernelINS2_10policy_hubILb1EN4cuda3std3__45tupleIJN6thrust24THRUST_300001_SM_1000_NS6detail15normal_iteratorINSA_10device_ptrIfEEEEEEEE10policy1000El7functorSF_JPfEEEvT0_iT1_T2_DpNS2_10kernel_argIT3_EE) ;  /* 0xfffffff006147344 */ /* 0x003fea0003c3ffff */
        /* <DEDUP_REMOVED lines=26> */
[----:B------:R-:W-:-:S07]  /*1150*/  IADD3 R23, PT, PT, R23, 0x4, RZ ;  /* 0x0000000417177810 */ /* 0x000fce0007ffe0ff */
.L_x_45:
[----:B------:R-:W-:-:S13]  /*1160*/  ISETP.NE.AND P0, PT, R2, RZ, PT ;  /* 0x000000ff0200720c */ /* 0x000fda0003f05270 */
[----:B------:R-:W-:Y:S05]  /*1170*/  @!P0 EXIT ;  /* 0x000000000000894d */ /* 0x000fea0003800000 */
[----:B------:R-:W-:-:S13]  /*1180*/  ISETP.NE.AND P0, PT, R2, 0x1, PT ;  /* 0x000000010200780c */ /* 0x000fda0003f05270 */
[----:B------:R-:W-:Y:S05]  /*1190*/  @!P0 BRA `(.L_x_46) ;  /* 0x0000000000508947 */ /* 0x000fea0003800000 */
[----:B------:R-:W1:Y:S01]  /*11a0*/  LDC R0, c[0x0][0x390] ;  /* 0x0000e400ff007b82 */ /* 0x000e620000000800 */
[----:B0-----:R-:W-:Y:S01]  /*11b0*/  IMAD R17, R23, 0x80, R18 ;  /* 0x0000008017117824 */ /* 0x001fe200078e0212 */
[----:B------:R-:W-:Y:S01]  /*11c0*/  MOV R20, 0x1230 ;  /* 0x0000123000147802 */ /* 0x000fe20000000f00 */
[----:B------:R-:W-:Y:S02]  /*11d0*/  IMAD.MOV.U32 R21, RZ, RZ, 0x0 ;  /* 0x00000000ff157424 */ /* 0x000fe400078e00ff */
[----:B------:R-:W-:-:S04]  /*11e0*/  IMAD.WIDE R28, R17, 0x4, R26 ;  /* 0x00000004111c7825 */ /* 0x000fc800078e021a */
[----:B------:R-:W-:Y:S02]  /*11f0*/  IMAD.MOV.U32 R4, RZ, RZ, R28 ;  /* 0x000000ffff047224 */ /* 0x000fe400078e001c */
[----:B------:R-:W-:Y:S01]  /*1200*/  IMAD.MOV.U32 R5, RZ, RZ, R29 ;  /* 0x000000ffff057224 */ /* 0x000fe200078e001d */
[----:B-1----:R0:W1:Y:S06]  /*1210*/  LDC.64 R2, c[0x2][R0] ;  /* 0x0080000000027b82 */ /* 0x00206c0000000a00 */
[----:B01----:R-:W-:Y:S05]  /*1220*/  CALL.REL.NOINC R2 `(_ZN3cub18CUB_300001_SM_10006detail9transform16transform_kernelINS2_10policy_hubILb1EN4cuda3std3__45tupleIJN6thrust24THRUST_300001_SM_1000_NS6detail15normal_iteratorINSA_10device_ptrIfEEEEEEEE10policy1000El7functorSF_JPfEEEvT0_iT1_T2_DpNS2_10kernel_argIT3_EE) ;  /* 0xffffffec02747344 */ /* 0x003fea0003c3ffff */
        /* <DEDUP_REMOVED lines=8> */
[----:B01----:R-:W-:Y:S05]  /*12b0*/  CALL.REL.NOINC R2 `(_ZN3cub18CUB_300001_SM_10006detail9transform16transform_kernelINS2_10policy_hubILb1EN4cuda3std3__45tupleIJN6thrust24THRUST_300001_SM_1000_NS6detail15normal_iteratorINSA_10device_ptrIfEEEEEEEE10policy1000El7functorSF_JPfEEEvT0_iT1_T2_DpNS2_10kernel_argIT3_EE) ;  /* 0xffffffec02507344 */ /* 0x003fea0003c3ffff */
[----:B------:R1:W-:Y:S01]  /*12c0*/  STG.E desc[UR36][R16.64+0x200], R4 ;  /* 0x0002000410007986 */ /* 0x0003e2000c101924 */
[----:B------:R-:W-:-:S07]  /*12d0*/  VIADD R23, R23, 0x2 ;  /* 0x0000000217177836 */ /* 0x000fce0000000000 */
.L_x_46:
[----:B------:R-:W2:Y:S02]  /*12e0*/  LDC R0, c[0x0][0x388] ;  /* 0x0000e200ff007b82 */ /* 0x000ea40000000800 */
[----:B--2---:R-:W-:-:S04]  /*12f0*/  LOP3.LUT R0, R0, 0x1, RZ, 0xc0, !PT ;  /* 0x0000000100007812 */ /* 0x004fc800078ec0ff */
[----:B------:R-:W-:-:S13]  /*1300*/  ISETP.NE.U32.AND P0, PT, R0, 0x1, PT ;  /* 0x000000010000780c */ /* 0x000fda0003f05070 */
[----:B------:R-:W-:Y:S05]  /*1310*/  @P0 EXIT ;  /* 0x000000000000094d */ /* 0x000fea0003800000 */
[----:B------:R-:W2:Y:S01]  /*1320*/  LDC R0, c[0x0][0x390] ;  /* 0x0000e400ff007b82 */ /* 0x000ea20000000800 */
[----:B------:R-:W-:Y:S01]  /*1330*/  IMAD R23, R23, 0x80, R18 ;  /* 0x0000008017177824 */ /* 0x000fe200078e0212 */
[----:B------:R-:W-:Y:S01]  /*1340*/  MOV R20, 0x1390 ;  /* 0x0000139000147802 */ /* 0x000fe20000000f00 */
[----:B------:R-:W-:Y:S02]  /*1350*/  IMAD.MOV.U32 R21, RZ, RZ, 0x0 ;  /* 0x00000000ff157424 */ /* 0x000fe400078e00ff */
[----:B01----:R-:W-:-:S03]  /*1360*/  IMAD.WIDE R4, R23, 0x4, R26 ;  /* 0x0000000417047825 */ /* 0x003fc600078e021a */
[----:B--2---:R0:W1:Y:S04]  /*1370*/  LDC.64 R2, c[0x2][R0] ;  /* 0x0080000000027b82 */ /* 0x0040680000000a00 */
[----:B01----:R-:W-:Y:S05]  /*1380*/  CALL.REL.NOINC R2 `(_ZN3cub18CUB_300001_SM_10006detail9transform16transform_kernelINS2_10policy_hubILb1EN4cuda3std3__45tupleIJN6thrust24THRUST_300001_SM_1000_NS6detail15normal_iteratorINSA_10device_ptrIfEEEEEEEE10policy1000El7functorSF_JPfEEEvT0_iT1_T2_DpNS2_10kernel_argIT3_EE) ;  /* 0xffffffec021c7344 */ /* 0x003fea0003c3ffff */
[----:B------:R-:W-:-:S05]  /*1390*/  IMAD.WIDE R24, R23, 0x4, R24 ;  /* 0x0000000417187825 */ /* 0x000fca00078e0218 */
[----:B------:R-:W-:Y:S01]  /*13a0*/  STG.E desc[UR36][R24.64], R4 ;  /* 0x0000000418007986 */ /* 0x000fe2000c101924 */
[----:B------:R-:W-:Y:S05]  /*13b0*/  EXIT ;  /* 0x000000000000794d */ /* 0x000fea0003800000 */
        .type           $_ZN3cub18CUB_300001_SM_10006detail9transform16transform_kernelINS2_10policy_hubILb1EN4cuda3std3__45tupleIJN6thrust24THRUST_300001_SM_1000_NS6detail15normal_iteratorINSA_10device_ptrIfEEEEEEEE10policy1000El7functorSF_JPfEEEvT0_iT1_T2_DpNS2_10kernel_argIT3_EE$_Z1gRKf,@function
        .size           $_ZN3cub18CUB_300001_SM_10006detail9transform16transform_kernelINS2_10policy_hubILb1EN4cuda3std3__45tupleIJN6thrust24THRUST_300001_SM_1000_NS6detail15normal_iteratorINSA_10device_ptrIfEEEEEEEE10policy1000El7functorSF_JPfEEEvT0_iT1_T2_DpNS2_10kernel_argIT3_EE$_Z1gRKf,(.L_x_56 - $_ZN3cub18CUB_300001_SM_10006detail9transform16transform_kernelINS2_10policy_hubILb1EN4cuda3std3__45tupleIJN6thrust24THRUST_300001_SM_1000_NS6detail15normal_iteratorINSA_10device_ptrIfEEEEEEEE10policy1000El7functorSF_JPfEEEvT0_iT1_T2_DpNS2_10kernel_argIT3_EE$_Z1gRKf)
$_ZN3cub18CUB_300001_SM_10006detail9transform16transform_kernelINS2_10policy_hubILb1EN4cuda3std3__45tupleIJN6thrust24THRUST_300001_SM_1000_NS6detail15normal_iteratorINSA_10device_ptrIfEEEEEEEE10policy1000El7functorSF_JPfEEEvT0_iT1_T2_DpNS2_10kernel_argIT3_EE$_Z1gRKf:
[----:B------:R-:W-:Y:S01]  /*13c0*/  IADD3 R1, PT, PT, R1, -0x8, RZ ;  /* 0xfffffff801017810 */ /* 0x000fe20007ffe0ff */
[----:B------:R-:W-:-:S04]  /*13d0*/  IMAD.MOV.U32 R3, RZ, RZ, R5 ;  /* 0x000000ffff037224 */ /* 0x000fc800078e0005 */
[----:B------:R0:W-:Y:S02]  /*13e0*/  STL [R1], R2 ;  /* 0x0000000201007387 */ /* 0x0001e40000100800 */
[----:B0-----:R-:W-:Y:S01]  /*13f0*/  IMAD.MOV.U32 R2, RZ, RZ, R4 ;  /* 0x000000ffff027224 */ /* 0x001fe200078e0004 */
[----:B------:R-:W0:Y:S05]  /*1400*/  LDCU.64 UR4, c[0x0][0x358] ;  /* 0x00006b00ff0477ac */ /* 0x000e2a0008000a00 */
[----:B0-----:R-:W2:Y:S02]  /*1410*/  LD.E R2, desc[UR4][R2.64] ;  /* 0x0000000402027980 */ /* 0x001ea4000c101900 */
[----:B--2---:R-:W-:-:S02]  /*1420*/  FMUL R4, R2, 3 ;  /* 0x4040000002047820 */ /* 0x004fc40000400000 */
[----:B------:R0:W2:Y:S02]  /*1430*/  LDL R2, [R1] ;  /* 0x0000000001027983 */ /* 0x0000a40000100800 */
[----:B0-----:R-:W-:Y:S01]  /*1440*/  VIADD R1, R1, 0x8 ;  /* 0x0000000801017836 */ /* 0x001fe20000000000 */
[----:B--2---:R-:W-:Y:S06]  /*1450*/  RET.REL.NODEC R20 `(_ZN3cub18CUB_300001_SM_10006detail9transform16transform_kernelINS2_10policy_hubILb1EN4cuda3std3__45tupleIJN6thrust24THRUST_300001_SM_1000_NS6detail15normal_iteratorINSA_10device_ptrIfEEEEEEEE10policy1000El7functorSF_JPfEEEvT0_iT1_T2_DpNS2_10kernel_argIT3_EE) ;  /* 0xffffffe814e87950 */ /* 0x004fec0003c3ffff */
.L_x_47:
        /* <DEDUP_REMOVED lines=10> */
.L_x_56:


//--------------------- .text._ZN3cub18CUB_300001_SM_10006detail8for_each13static_kernelINS2_12policy_hub_t12policy_500_tEmN6thrust24THRUST_300001_SM_1000_NS8cuda_cub20__uninitialized_fill7functorINS7_10device_ptrIfEEfEEEEvT0_T1_ --------------------------
	.section	.text._ZN3cub18CUB_300001_SM_10006detail8for_each13static_kernelINS2_12policy_hub_t12policy_500_tEmN6thrust24THRUST_300001_SM_1000_NS8cuda_cub20__uninitialized_fill7functorINS7_10device_ptrIfEEfEEEEvT0_T1_,"ax",@progbits
	.align	128
        .global         _ZN3cub18CUB_300001_SM_10006detail8for_each13static_kernelINS2_12policy_hub_t12policy_500_tEmN6thrust24THRUST_300001_SM_1000_NS8cuda_cub20__uninitialized_fill7functorINS7_10device_ptrIfEEfEEEEvT0_T1_
        .type           _ZN3cub18CUB_300001_SM_10006detail8for_each13static_kernelINS2_12policy_hub_t12policy_500_tEmN6thrust24THRUST_300001_SM_1000_NS8cuda_cub20__uninitialized_fill7functorINS7_10device_ptrIfEEfEEEEvT0_T1_,@function
        .size           _ZN3cub18CUB_300001_SM_10006detail8for_each13static_kernelINS2_12policy_hub_t12policy_500_tEmN6thrust24THRUST_300001_SM_1000_NS8cuda_cub20__uninitialized_fill7functorINS7_10device_ptrIfEEfEEEEvT0_T1_,(.L_x_59 - _ZN3cub18CUB_300001_SM_10006detail8for_each13static_kernelINS2_12policy_hub_t12policy_500_tEmN6thrust24THRUST_300001_SM_1000_NS8cuda_cub20__uninitialized_fill7functorINS7_10device_ptrIfEEfEEEEvT0_T1_)
        .other          _ZN3cub18CUB_300001_SM_10006detail8for_each13static_kernelINS2_12policy_hub_t12policy_500_tEmN6thrust24THRUST_300001_SM_1000_NS8cuda_cub20__uninitialized_fill7functorINS7_10device_ptrIfEEfEEEEvT0_T1_,@"STO_CUDA_ENTRY STV_DEFAULT"
_ZN3cub18CUB_300001_SM_10006detail8for_each13static_kernelINS2_12policy_hub_t12policy_500_tEmN6thrust24THRUST_300001_SM_1000_NS8cuda_cub20__uninitialized_fill7functorINS7_10device_ptrIfEEfEEEEvT0_T1_:
.text._ZN3cub18CUB_300001_SM_10006detail8for_each13static_kernelINS2_12policy_hub_t12policy_500_tEmN6thrust24THRUST_300001_SM_1000_NS8cuda_cub20__uninitialized_fill7functorINS7_10device_ptrIfEEfEEEEvT0_T1_:
[----:B------:R-:W-:Y:S08]  /*0000*/  LDC R1, c[0x0][0x37c] ;  /* 0x0000df00ff017b82 */ /* 0x000ff00000000800 */
[----:B------:R-:W0:Y:S01]  /*0010*/  S2UR UR4, SR_CTAID.X ;  /* 0x00000000000479c3 */ /* 0x000e220000002500 */
[----:B------:R-:W1:Y:S01]  /*0020*/  LDCU.64 UR6, c[0x0][0x380] ;  /* 0x00007000ff0677ac */ /* 0x000e620008000a00 */
[----:B------:R-:W2:Y:S01]  /*0030*/  LDCU.64 UR8, c[0x0][0x358] ;  /* 0x00006b00ff0877ac */ /* 0x000ea20008000a00 */
[----:B0-----:R-:W-:-:S04]  /*0040*/  UIMAD.WIDE.U32 UR4, UR4, 0x200, URZ ;  /* 0x00000200040478a5 */ /* 0x001fc8000f8e00ff */
[----:B-1----:R-:W-:-:S04]  /*0050*/  UIADD3 UR6, UP0, UPT, -UR4, UR6, URZ ;  /* 0x0000000604067290 */ /* 0x002fc8000ff1e1ff */
[----:B------:R-:W-:Y:S02]  /*0060*/  UIADD3.X UR7, UPT, UPT, ~UR5, UR7, URZ, UP0, !UPT ;  /* 0x0000000705077290 */ /* 0x000fe400087fe5ff */
[----:B------:R-:W-:-:S04]  /*0070*/  UISETP.GE.U32.AND UP0, UPT, UR6, 0x200, UPT ;  /* 0x000002000600788c */ /* 0x000fc8000bf06070 */
[----:B------:R-:W-:-:S09]  /*0080*/  UISETP.GE.U32.AND.EX UP0, UPT, UR7, URZ, UPT, UP0 ;  /* 0x000000ff0700728c */ /* 0x000fd2000bf06100 */
[----:B--2---:R-:W-:Y:S05]  /*0090*/  BRA.U !UP0, `(.L_x_48) ;  /* 0x0000000108287547 */ /* 0x004fea000b800000 */
[----:B------:R-:W0:Y:S01]  /*00a0*/  S2R R0, SR_TID.X ;  /* 0x0000000000007919 */ /* 0x000e220000002100 */
[----:B------:R-:W1:Y:S01]  /*00b0*/  LDCU.64 UR6, c[0x0][0x388] ;  /* 0x00007100ff0677ac */ /* 0x000e620008000a00 */
[----:B------:R-:W2:Y:S01]  /*00c0*/  LDC R5, c[0x0][0x390] ;  /* 0x0000e400ff057b82 */ /* 0x000ea20000000800 */
[----:B0-----:R-:W-:-:S05]  /*00d0*/  IADD3 R0, P0, PT, R0, UR4, RZ ;  /* 0x0000000400007c10 */ /* 0x001fca000ff1e0ff */
[----:B------:R-:W-:Y:S01]  /*00e0*/  IMAD.X R3, RZ, RZ, UR5, P0 ;  /* 0x00000005ff037e24 */ /* 0x000fe200080e06ff */
[----:B-1----:R-:W-:-:S04]  /*00f0*/  LEA R2, P0, R0, UR6, 0x2 ;  /* 0x0000000600027c11 */ /* 0x002fc8000f8010ff */
[----:B------:R-:W-:-:S05]  /*0100*/  LEA.HI.X R3, R0, UR7, R3, 0x2, P0 ;  /* 0x0000000700037c11 */ /* 0x000fca00080f1403 */
[----:B--2---:R-:W-:Y:S04]  /*0110*/  STG.E desc[UR8][R2.64], R5 ;  /* 0x0000000502007986 */ /* 0x004fe8000c101908 */
[----:B------:R-:W-:Y:S01]  /*0120*/  STG.E desc[UR8][R2.64+0x400], R5 ;  /* 0x0004000502007986 */ /* 0x000fe2000c101908 */
[----:B------:R-:W-:Y:S05]  /*0130*/  EXIT ;  /* 0x000000000000794d */ /* 0x000fea0003800000 */
.L_x_48:
[----:B------:R-:W0:Y:S01]  /*0140*/  S2R R0, SR_TID.X ;  /* 0x0000000000007919 */ /* 0x000e220000002100 */
[----:B------:R-:W-:Y:S01]  /*0150*/  IMAD.U32 R2, RZ, RZ, UR7 ;  /* 0x00000007ff027e24 */ /* 0x000fe2000f8e00ff */
[----:B------:R-:W1:Y:S01]  /*0160*/  LDCU.64 UR10, c[0x0][0x388] ;  /* 0x00007100ff0a77ac */ /* 0x000e620008000a00 */
[----:B------:R-:W-:Y:S01]  /*0170*/  IMAD.U32 R4, RZ, RZ, UR7 ;  /* 0x00000007ff047e24 */ /* 0x000fe2000f8e00ff */
[----:B0-----:R-:W-:-:S04]  /*0180*/  ISETP.LT.U32.AND P0, PT, R0, UR6, PT ;  /* 0x0000000600007c0c */ /* 0x001fc8000bf01070 */
[----:B------:R-:W-:Y:S01]  /*0190*/  ISETP.GT.U32.AND.EX P0, PT, R2, RZ, PT, P0 ;  /* 0x000000ff0200720c */ /* 0x000fe20003f04100 */
[C---:B------:R-:W-:Y:S01]  /*01a0*/  VIADD R2, R0.reuse, 0x100 ;  /* 0x0000010000027836 */ /* 0x040fe20000000000 */
[----:B------:R-:W-:-:S04]  /*01b0*/  IADD3 R0, P2, PT, R0, UR4, RZ ;  /* 0x0000000400007c10 */ /* 0x000fc8000ff5e0ff */
[----:B------:R-:W-:Y:S01]  /*01c0*/  ISETP.LT.U32.AND P1, PT, R2, UR6, PT ;  /* 0x0000000602007c0c */ /* 0x000fe2000bf21070 */
[----:B------:R-:W-:Y:S01]  /*01d0*/  IMAD.X R3, RZ, RZ, UR5, P2 ;  /* 0x00000005ff037e24 */ /* 0x000fe200090e06ff */
[----:B-1----:R-:W-:Y:S02]  /*01e0*/  LEA R2, P2, R0, UR10, 0x2 ;  /* 0x0000000a00027c11 */ /* 0x002fe4000f8410ff */
[----:B------:R-:W-:Y:S02]  /*01f0*/  ISETP.GT.U32.AND.EX P1, PT, R4, RZ, PT, P1 ;  /* 0x000000ff0400720c */ /* 0x000fe40003f24110 */
[----:B------:R-:W-:Y:S01]  /*0200*/  LEA.HI.X R3, R0, UR11, R3, 0x2, P2 ;  /* 0x0000000b00037c11 */ /* 0x000fe200090f1403 */
[----:B------:R-:W0:Y:S04]  /*0210*/  @P0 LDC R5, c[0x0][0x390] ;  /* 0x0000e400ff050b82 */ /* 0x000e280000000800 */
[----:B0-----:R0:W-:Y:S06]  /*0220*/  @P0 STG.E desc[UR8][R2.64], R5 ;  /* 0x0000000502000986 */ /* 0x0011ec000c101908 */
[----:B------:R-:W-:Y:S05]  /*0230*/  @!P1 EXIT ;  /* 0x000000000000994d */ /* 0x000fea0003800000 */
[----:B0-----:R-:W0:Y:S02]  /*0240*/  LDC R5, c[0x0][0x390] ;  /* 0x0000e400ff057b82 */ /* 0x001e240000000800 */
[----:B0-----:R-:W-:Y:S01]  /*0250*/  STG.E desc[UR8][R2.64+0x400], R5 ;  /* 0x0004000502007986 */ /* 0x001fe2000c101908 */
[----:B------:R-:W-:Y:S05]  /*0260*/  EXIT ;  /* 0x000000000000794d */ /* 0x000fea0003800000 */
.L_x_49:
        /* <DEDUP_REMOVED lines=9> */
.L_x_59:


//--------------------- .text._ZN3cub18CUB_300001_SM_10006detail8for_each13static_kernelINS2_12policy_hub_t12policy_500_tEmN6thrust24THRUST_300001_SM_1000_NS8cuda_cub20__uninitialized_copy7functorINS7_6detail15normal_iteratorINS7_10device_ptrIfEEEENS7_7pointerIfNS8_3tagENS7_11use_defaultESI_EEEEEEvT0_T1_ --------------------------
	.section	.text._ZN3cub18CUB_300001_SM_10006detail8for_each13static_kernelINS2_12policy_hub_t12policy_500_tEmN6thrust24THRUST_300001_SM_1000_NS8cuda_cub20__uninitialized_copy7functorINS7_6detail15normal_iteratorINS7_10device_ptrIfEEEENS7_7pointerIfNS8_3tagENS7_11use_defaultESI_EEEEEEvT0_T1_,"ax",@progbits
	.align	128
        .global         _ZN3cub18CUB_300001_SM_10006detail8for_each13static_kernelINS2_12policy_hub_t12policy_500_tEmN6thrust24THRUST_300001_SM_1000_NS8cuda_cub20__uninitialized_copy7functorINS7_6detail15normal_iteratorINS7_10device_ptrIfEEEENS7_7pointerIfNS8_3tagENS7_11use_defaultESI_EEEEEEvT0_T1_
        .type           _ZN3cub18CUB_300001_SM_10006detail8for_each13static_kernelINS2_12policy_hub_t12policy_500_tEmN6thrust24THRUST_300001_SM_1000_NS8cuda_cub20__uninitialized_copy7functorINS7_6detail15normal_iteratorINS7_10device_ptrIfEEEENS7_7pointerIfNS8_3tagENS7_11use_defaultESI_EEEEEEvT0_T1_,@function
        .size           _ZN3cub18CUB_300001_SM_10006detail8for_each13static_kernelINS2_12policy_hub_t12policy_500_tEmN6thrust24THRUST_300001_SM_1000_NS8cuda_cub20__uninitialized_copy7functorINS7_6detail15normal_iteratorINS7_10device_ptrIfEEEENS7_7pointerIfNS8_3tagENS7_11use_defaultESI_EEEEEEvT0_T1_,(.L_x_60 - _ZN3cub18CUB_300001_SM_10006detail8for_each13static_kernelINS2_12policy_hub_t12policy_500_tEmN6thrust24THRUST_300001_SM_1000_NS8cuda_cub20__uninitialized_copy7functorINS7_6detail15normal_iteratorINS7_10device_ptrIfEEEENS7_7pointerIfNS8_3tagENS7_11use_defaultESI_EEEEEEvT0_T1_)
        .other          _ZN3cub18CUB_300001_SM_10006detail8for_each13static_kernelINS2_12policy_hub_t12policy_500_tEmN6thrust24THRUST_300001_SM_1000_NS8cuda_cub20__uninitialized_copy7functorINS7_6detail15normal_iteratorINS7_10device_ptrIfEEEENS7_7pointerIfNS8_3tagENS7_11use_defaultESI_EEEEEEvT0_T1_,@"STO_CUDA_ENTRY STV_DEFAULT"
_ZN3cub18CUB_300001_SM_10006detail8for_each13static_kernelINS2_12policy_hub_t12policy_500_tEmN6thrust24THRUST_300001_SM_1000_NS8cuda_cub20__uninitialized_copy7functorINS7_6detail15normal_iteratorINS7_10device_ptrIfEEEENS7_7pointerIfNS8_3tagENS7_11use_defaultESI_EEEEEEvT0_T1_:
.text._ZN3cub18CUB_300001_SM_10006detail8for_each13static_kernelINS2_12policy_hub_t12policy_500_tEmN6thrust24THRUST_300001_SM_1000_NS8cuda_cub20__uninitialized_copy7functorINS7_6detail15normal_iteratorINS7_10device_ptrIfEEEENS7_7pointerIfNS8_3tagENS7_11use_defaultESI_EEEEEEvT0_T1_:
        /* <DEDUP_REMOVED lines=12> */
[----:B0-----:R-:W-:-:S05]  /*00c0*/  IADD3 R0, P0, PT, R0, UR4, RZ ;  /* 0x0000000400007c10 */ /* 0x001fca000ff1e0ff */
[----:B------:R-:W-:Y:S02]  /*00d0*/  IMAD.X R3, RZ, RZ, UR5, P0 ;  /* 0x00000005ff037e24 */ /* 0x000fe400080e06ff */
[----:B------:R-:W-:-:S03]  /*00e0*/  IMAD.SHL.U32 R4, R0, 0x4, RZ ;  /* 0x0000000400047824 */ /* 0x000fc600078e00ff */
[----:B------:R-:W-:Y:S02]  /*00f0*/  SHF.L.U64.HI R0, R0, 0x2, R3 ;  /* 0x0000000200007819 */ /* 0x000fe40000010203 */
[----:B-1----:R-:W-:-:S04]  /*0100*/  IADD3 R2, P0, PT, R4, UR10, RZ ;  /* 0x0000000a04027c10 */ /* 0x002fc8000ff1e0ff */
[----:B------:R-:W-:Y:S01]  /*0110*/  IADD3.X R3, PT, PT, R0, UR11, RZ, P0, !PT ;  /* 0x0000000b00037c10 */ /* 0x000fe200087fe4ff */
[----:B------:R-:W0:Y:S04]  /*0120*/  LDCU.64 UR10, c[0x0][0x390] ;  /* 0x00007200ff0a77ac */ /* 0x000e280008000a00 */
[----:B------:R-:W2:Y:S01]  /*0130*/  LDG.E R7, desc[UR8][R2.64] ;  /* 0x0000000802077981 */ /* 0x000ea2000c1e1900 */
[----:B0-----:R-:W-:-:S04]  /*0140*/  IADD3 R4, P0, PT, R4, UR10, RZ ;  /* 0x0000000a04047c10 */ /* 0x001fc8000ff1e0ff */
[----:B------:R-:W-:-:S05]  /*0150*/  IADD3.X R5, PT, PT, R0, UR11, RZ, P0, !PT ;  /* 0x0000000b00057c10 */ /* 0x000fca00087fe4ff */
[----:B--2---:R-:W-:Y:S04]  /*0160*/  STG.E desc[UR8][R4.64], R7 ;  /* 0x0000000704007986 */ /* 0x004fe8000c101908 */
[----:B------:R-:W2:Y:S04]  /*0170*/  LDG.E R9, desc[UR8][R2.64+0x400] ;  /* 0x0004000802097981 */ /* 0x000ea8000c1e1900 */
[----:B--2---:R-:W-:Y:S01]  /*0180*/  STG.E desc[UR8][R4.64+0x400], R9 ;  /* 0x0004000904007986 */ /* 0x004fe2000c101908 */
[----:B------:R-:W-:Y:S05]  /*0190*/  EXIT ;  /* 0x000000000000794d */ /* 0x000fea0003800000 */
.L_x_50:
[----:B------:R-:W0:Y:S01]  /*01a0*/  S2R R0, SR_TID.X ;  /* 0x0000000000007919 */ /* 0x000e220000002100 */
[----:B------:R-:W-:Y:S01]  /*01b0*/  IMAD.U32 R3, RZ, RZ, UR7 ;  /* 0x00000007ff037e24 */ /* 0x000fe2000f8e00ff */
[----:B------:R-:W-:Y:S01]  /*01c0*/  BSSY.RECONVERGENT B0, `(.L_x_51) ;  /* 0x0000014000007945 */ /* 0x000fe20003800200 */
[C---:B0-----:R-:W-:Y:S01]  /*01d0*/  ISETP.LT.U32.AND P0, PT, R0.reuse, UR6, PT ;  /* 0x0000000600007c0c */ /* 0x041fe2000bf01070 */
[----:B------:R-:W-:-:S03]  /*01e0*/  VIADD R2, R0, 0x100 ;  /* 0x0000010000027836 */ /* 0x000fc60000000000 */
[----:B------:R-:W-:Y:S02]  /*01f0*/  ISETP.GT.U32.AND.EX P0, PT, R3, RZ, PT, P0 ;  /* 0x000000ff0300720c */ /* 0x000fe40003f04100 */
[----:B------:R-:W-:Y:S01]  /*0200*/  ISETP.LT.U32.AND P1, PT, R2, UR6, PT ;  /* 0x0000000602007c0c */ /* 0x000fe2000bf21070 */
[----:B------:R-:W-:-:S05]  /*0210*/  IMAD.U32 R2, RZ, RZ, UR7 ;  /* 0x00000007ff027e24 */ /* 0x000fca000f8e00ff */
[----:B------:R-:W-:-:S05]  /*0220*/  ISETP.GT.U32.AND.EX P1, PT, R2, RZ, PT, P1 ;  /* 0x000000ff0200720c */ /* 0x000fca0003f24110 */
[----:B------:R-:W-:Y:S08]  /*0230*/  @!P0 BRA `(.L_x_52) ;  /* 0x0000000000308947 */ /* 0x000ff00003800000 */
[----:B------:R-:W0:Y:S01]  /*0240*/  LDCU.64 UR10, c[0x0][0x388] ;  /* 0x00007100ff0a77ac */ /* 0x000e220008000a00 */
[----:B------:R-:W-:-:S05]  /*0250*/  IADD3 R2, P0, PT, R0, UR4, RZ ;  /* 0x0000000400027c10 */ /* 0x000fca000ff1e0ff */
[----:B------:R-:W-:Y:S02]  /*0260*/  IMAD.X R3, RZ, RZ, UR5, P0 ;  /* 0x00000005ff037e24 */ /* 0x000fe400080e06ff */
[----:B------:R-:W-:-:S03]  /*0270*/  IMAD.SHL.U32 R4, R2, 0x4, RZ ;  /* 0x0000000402047824 */ /* 0x000fc600078e00ff */
[----:B------:R-:W-:Y:S02]  /*0280*/  SHF.L.U64.HI R5, R2, 0x2, R3 ;  /* 0x0000000202057819 */ /* 0x000fe40000010203 */
[----:B0-----:R-:W-:-:S04]  /*0290*/  IADD3 R2, P0, PT, R4, UR10, RZ ;  /* 0x0000000a04027c10 */ /* 0x001fc8000ff1e0ff */
[----:B------:R-:W-:Y:S01]  /*02a0*/  IADD3.X R3, PT, PT, R5, UR11, RZ, P0, !PT ;  /* 0x0000000b05037c10 */ /* 0x000fe200087fe4ff */
[----:B------:R-:W0:Y:S05]  /*02b0*/  LDCU.64 UR10, c[0x0][0x390] ;  /* 0x00007200ff0a77ac */ /* 0x000e2a0008000a00 */
[----:B------:R-:W2:Y:S01]  /*02c0*/  LDG.E R3, desc[UR8][R2.64] ;  /* 0x0000000802037981 */ /* 0x000ea2000c1e1900 */
[----:B0-----:R-:W-:-:S04]  /*02d0*/  IADD3 R4, P0, PT, R4, UR10, RZ ;  /* 0x0000000a04047c10 */ /* 0x001fc8000ff1e0ff */
[----:B------:R-:W-:-:S05]  /*02e0*/  IADD3.X R5, PT, PT, R5, UR11, RZ, P0, !PT ;  /* 0x0000000b05057c10 */ /* 0x000fca00087fe4ff */
[----:B--2---:R0:W-:Y:S04]  /*02f0*/  STG.E desc[UR8][R4.64], R3 ;  /* 0x0000000304007986 */ /* 0x0041e8000c101908 */
.L_x_52:
[----:B------:R-:W-:Y:S05]  /*0300*/  BSYNC.RECONVERGENT B0 ;  /* 0x0000000000007941 */ /* 0x000fea0003800200 */
.L_x_51:
[----:B------:R-:W-:Y:S05]  /*0310*/  @!P1 EXIT ;  /* 0x000000000000994d */ /* 0x000fea0003800000 */
[----:B------:R-:W1:Y:S01]  /*0320*/  LDCU.64 UR6, c[0x0][0x388] ;  /* 0x00007100ff0677ac */ /* 0x000e620008000a00 */
[----:B------:R-:W-:-:S05]  /*0330*/  IADD3 R0, P0, PT, R0, UR4, RZ ;  /* 0x0000000400007c10 */ /* 0x000fca000ff1e0ff */
[----:B0-----:R-:W-:Y:S02]  /*0340*/  IMAD.X R3, RZ, RZ, UR5, P0 ;  /* 0x00000005ff037e24 */ /* 0x001fe400080e06ff */
[----:B------:R-:W-:-:S03]  /*0350*/  IMAD.SHL.U32 R4, R0, 0x4, RZ ;  /* 0x0000000400047824 */ /* 0x000fc600078e00ff */
[----:B------:R-:W-:Y:S02]  /*0360*/  SHF.L.U64.HI R0, R0, 0x2, R3 ;  /* 0x0000000200007819 */ /* 0x000fe40000010203 */
[----:B-1----:R-:W-:-:S04]  /*0370*/  IADD3 R2, P0, PT, R4, UR6, RZ ;  /* 0x0000000604027c10 */ /* 0x002fc8000ff1e0ff */
[----:B------:R-:W-:Y:S01]  /*0380*/  IADD3.X R3, PT, PT, R0, UR7, RZ, P0, !PT ;  /* 0x0000000700037c10 */ /* 0x000fe200087fe4ff */
[----:B------:R-:W0:Y:S05]  /*0390*/  LDCU.64 UR6, c[0x0][0x390] ;  /* 0x00007200ff0677ac */ /* 0x000e2a0008000a00 */
[----:B------:R-:W2:Y:S01]  /*03a0*/  LDG.E R3, desc[UR8][R2.64+0x400] ;  /* 0x0004000802037981 */ /* 0x000ea2000c1e1900 */
[----:B0-----:R-:W-:-:S04]  /*03b0*/  IADD3 R4, P0, PT, R4, UR6, RZ ;  /* 0x0000000604047c10 */ /* 0x001fc8000ff1e0ff */
[----:B------:R-:W-:-:S05]  /*03c0*/  IADD3.X R5, PT, PT, R0, UR7, RZ, P0, !PT ;  /* 0x0000000700057c10 */ /* 0x000fca00087fe4ff */
[----:B--2---:R-:W-:Y:S01]  /*03d0*/  STG.E desc[UR8][R4.64+0x400], R3 ;  /* 0x0004000304007986 */ /* 0x004fe2000c101908 */
[----:B------:R-:W-:Y:S05]  /*03e0*/  EXIT ;  /* 0x000000000000794d */ /* 0x000fea0003800000 */
.L_x_53:
        /* <DEDUP_REMOVED lines=9> */
.L_x_60:


//--------------------- .text._ZN3cub18CUB_300001_SM_10006detail11EmptyKernelIvEEvv --------------------------
	.section	.text._ZN3cub18CUB_300001_SM_10006detail11EmptyKernelIvEEvv,"ax",@progbits
	.align	128
        .global         _ZN3cub18CUB_300001_SM_10006detail11EmptyKernelIvEEvv
        .type           _ZN3cub18CUB_300001_SM_10006detail11EmptyKernelIvEEvv,@function
        .size           _ZN3cub18CUB_300001_SM_10006detail11EmptyKernelIvEEvv,(.L_x_61 - _ZN3cub18CUB_300001_SM_10006detail11EmptyKernelIvEEvv)
        .other          _ZN3cub18CUB_300001_SM_10006detail11EmptyKernelIvEEvv,@"STO_CUDA_ENTRY STV_DEFAULT"
_ZN3cub18CUB_300001_SM_10006detail11EmptyKernelIvEEvv:
.text._ZN3cub18CUB_300001_SM_10006detail11EmptyKernelIvEEvv:
[----:B------:R-:W-:Y:S01]  /*0000*/  LDC R1, c[0x0][0x37c] ;  /* 0x0000df00ff017b82 */ /* 0x000fe20000000800 */
[----:B------:R-:W-:Y:S05]  /*0010*/  EXIT ;  /* 0x000000000000794d */ /* 0x000fea0003800000 */
.L_x_54:
        /* <DEDUP_REMOVED lines=14> */
.L_x_61:


//--------------------- .nv.global.init           --------------------------
	.section	.nv.global.init,"aw",@progbits
	.align	8
.nv.global.init:
	.type		d_g,@object
	.size		d_g,(.L_0 - d_g)
d_g:
        /*0000*/ 	.byte	0x08, 0x00, 0x00, 0x00, 0x00, 0x00, 0x00, 0x00
.L_0:


//--------------------- .nv.shared.reserved.0     --------------------------
	.section	.nv.shared.reserved.0,"aw",@nobits
	.weak		__nv_reservedSMEM_offset_0_alias
	.size		__nv_reservedSMEM_offset_0_alias, 0, 64
	.other		__nv_reservedSMEM_offset_0_alias,@"STO_CUDA_RESERVED_SHARED STV_DEFAULT"
__nv_reservedSMEM_offset_0_alias:
	.zero		0
	.zero		64


//--------------------- .nv.global                --------------------------
	.section	.nv.global,"aw",@nobits
.nv.global:
	.type		_ZN33_INTERNAL_59488ced_4_k_cu__Z1gRKf6thrust24THRUST_300001_SM_1000_NS3seqE,@object
	.size		_ZN33_INTERNAL_59488ced_4_k_cu__Z1gRKf6thrust24THRUST_300001_SM_1000_NS3seqE,(_ZN33_INTERNAL_59488ced_4_k_cu__Z1gRKf4cuda3std3__48in_placeE - _ZN33_INTERNAL_59488ced_4_k_cu__Z1gRKf6thrust24THRUST_300001_SM_1000_NS3seqE)
_ZN33_INTERNAL_59488ced_4_k_cu__Z1gRKf6thrust24THRUST_300001_SM_1000_NS3seqE:
	.zero		1
	.type		_ZN33_INTERNAL_59488ced_4_k_cu__Z1gRKf4cuda3std3__48in_placeE,@object
	.size		_ZN33_INTERNAL_59488ced_4_k_cu__Z1gRKf4cuda3std3__48in_placeE,(_ZN33_INTERNAL_59488ced_4_k_cu__Z1gRKf4cuda3std6ranges3__45__cpo4sizeE - _ZN33_INTERNAL_59488ced_4_k_cu__Z1gRKf4cuda3std3__48in_placeE)
_ZN33_INTERNAL_59488ced_4_k_cu__Z1gRKf4cuda3std3__48in_placeE:
	.zero		1
	.type		_ZN33_INTERNAL_59488ced_4_k_cu__Z1gRKf4cuda3std6ranges3__45__cpo4sizeE,@object
	.size		_ZN33_INTERNAL_59488ced_4_k_cu__Z1gRKf4cuda3std6ranges3__45__cpo4sizeE,(_ZN33_INTERNAL_59488ced_4_k_cu__Z1gRKf6thrust24THRUST_300001_SM_1000_NS12placeholders2_3E - _ZN33_INTERNAL_59488ced_4_k_cu__Z1gRKf4cuda3std6ranges3__45__cpo4sizeE)
_ZN33_INTERNAL_59488ced_4_k_cu__Z1gRKf4cuda3std6ranges3__45__cpo4sizeE:
	.zero		1
	.type		_ZN33_INTERNAL_59488ced_4_k_cu__Z1gRKf6thrust24THRUST_300001_SM_1000_NS12placeholders2_3E,@object
	.size		_ZN33_INTERNAL_59488ced_4_k_cu__Z1gRKf6thrust24THRUST_300001_SM_1000_NS12placeholders2_3E,(_ZN33_INTERNAL_59488ced_4_k_cu__Z1gRKf4cuda3std3__45__cpo6cbeginE - _ZN33_INTERNAL_59488ced_4_k_cu__Z1gRKf6thrust24THRUST_300001_SM_1000_NS12placeholders2_3E)
_ZN33_INTERNAL_59488ced_4_k_cu__Z1gRKf6thrust24THRUST_300001_SM_1000_NS12placeholders2_3E:
	.zero		1
	.type		_ZN33_INTERNAL_59488ced_4_k_cu__Z1gRKf4cuda3std3__45__cpo6cbeginE,@object
	.size		_ZN33_INTERNAL_59488ced_4_k_cu__Z1gRKf4cuda3std3__45__cpo6cbeginE,(_ZN33_INTERNAL_59488ced_4_k_cu__Z1gRKf4cuda3std6ranges3__45__cpo6cbeginE - _ZN33_INTERNAL_59488ced_4_k_cu__Z1gRKf4cuda3std3__45__cpo6cbeginE)
_ZN33_INTERNAL_59488ced_4_k_cu__Z1gRKf4cuda3std3__45__cpo6cbeginE:
	.zero		1
	.type		_ZN33_INTERNAL_59488ced_4_k_cu__Z1gRKf4cuda3std6ranges3__45__cpo6cbeginE,@object
	.size		_ZN33_INTERNAL_59488ced_4_k_cu__Z1gRKf4cuda3std6ranges3__45__cpo6cbeginE,(_ZN33_INTERNAL_59488ced_4_k_cu__Z1gRKf6thrust24THRUST_300001_SM_1000_NS12placeholders2_7E - _ZN33_INTERNAL_59488ced_4_k_cu__Z1gRKf4cuda3std6ranges3__45__cpo6cbeginE)
_ZN33_INTERNAL_59488ced_4_k_cu__Z1gRKf4cuda3std6ranges3__45__cpo6cbeginE:
	.zero		1
	.type		_ZN33_INTERNAL_59488ced_4_k_cu__Z1gRKf6thrust24THRUST_300001_SM_1000_NS12placeholders2_7E,@object
	.size		_ZN33_INTERNAL_59488ced_4_k_cu__Z1gRKf6thrust24THRUST_300001_SM_1000_NS12placeholders2_7E,(_ZN33_INTERNAL_59488ced_4_k_cu__Z1gRKf4cuda3std3__45__cpo7crbeginE - _ZN33_INTERNAL_59488ced_4_k_cu__Z1gRKf6thrust24THRUST_300001_SM_1000_NS12placeholders2_7E)
_ZN33_INTERNAL_59488ced_4_k_cu__Z1gRKf6thrust24THRUST_300001_SM_1000_NS12placeholders2_7E:
	.zero		1
	.type		_ZN33_INTERNAL_59488ced_4_k_cu__Z1gRKf4cuda3std3__45__cpo7crbeginE,@object
	.size		_ZN33_INTERNAL_59488ced_4_k_cu__Z1gRKf4cuda3std3__45__cpo7crbeginE,(_ZN33_INTERNAL_59488ced_4_k_cu__Z1gRKf4cuda3std6ranges3__45__cpo4nextE - _ZN33_INTERNAL_59488ced_4_k_cu__Z1gRKf4cuda3std3__45__cpo7crbeginE)
_ZN33_INTERNAL_59488ced_4_k_cu__Z1gRKf4cuda3std3__45__cpo7crbeginE:
	.zero		1
	.type		_ZN33_INTERNAL_59488ced_4_k_cu__Z1gRKf4cuda3std6ranges3__45__cpo4nextE,@object
	.size		_ZN33_INTERNAL_59488ced_4_k_cu__Z1gRKf4cuda3std6ranges3__45__cpo4nextE,(_ZN33_INTERNAL_59488ced_4_k_cu__Z1gRKf4cuda3std6ranges3__45__cpo4swapE - _ZN33_INTERNAL_59488ced_4_k_cu__Z1gRKf4cuda3std6ranges3__45__cpo4nextE)
_ZN33_INTERNAL_59488ced_4_k_cu__Z1gRKf4cuda3std6ranges3__45__cpo4nextE:
	.zero		1
	.type		_ZN33_INTERNAL_59488ced_4_k_cu__Z1gRKf4cuda3std6ranges3__45__cpo4swapE,@object
	.size		_ZN33_INTERNAL_59488ced_4_k_cu__Z1gRKf4cuda3std6ranges3__45__cpo4swapE,(_ZN33_INTERNAL_59488ced_4_k_cu__Z1gRKf6thrust24THRUST_300001_SM_1000_NS8cuda_cub10par_nosyncE - _ZN33_INTERNAL_59488ced_4_k_cu__Z1gRKf4cuda3std6ranges3__45__cpo4swapE)
_ZN33_INTERNAL_59488ced_4_k_cu__Z1gRKf4cuda3std6ranges3__45__cpo4swapE:
	.zero		1
	.type		_ZN33_INTERNAL_59488ced_4_k_cu__Z1gRKf6thrust24THRUST_300001_SM_1000_NS8cuda_cub10par_nosyncE,@object
	.size		_ZN33_INTERNAL_59488ced_4_k_cu__Z1gRKf6thrust24THRUST_300001_SM_1000_NS8cuda_cub10par_nosyncE,(_ZN33_INTERNAL_59488ced_4_k_cu__Z1gRKf6thrust24THRUST_300001_SM_1000_NS12placeholders2_9E - _ZN33_INTERNAL_59488ced_4_k_cu__Z1gRKf6thrust24THRUST_300001_SM_1000_NS8cuda_cub10par_nosyncE)
_ZN33_INTERNAL_59488ced_4_k_cu__Z1gRKf6thrust24THRUST_300001_SM_1000_NS8cuda_cub10par_nosyncE:
	.zero		1
	.type		_ZN33_INTERNAL_59488ced_4_k_cu__Z1gRKf6thrust24THRUST_300001_SM_1000_NS12placeholders2_9E,@object
	.size		_ZN33_INTERNAL_59488ced_4_k_cu__Z1gRKf6thrust24THRUST_300001_SM_1000_NS12placeholders2_9E,(_ZN33_INTERNAL_59488ced_4_k_cu__Z1gRKf4cuda3std3__435_GLOBAL__N__59488ced_4_k_cu__Z1gRKf6ignoreE - _ZN33_INTERNAL_59488ced_4_k_cu__Z1gRKf6thrust24THRUST_300001_SM_1000_NS12placeholders2_9E)
_ZN33_INTERNAL_59488ced_4_k_cu__Z1gRKf6thrust24THRUST_300001_SM_1000_NS12placeholders2_9E:
	.zero		1
	.type		_ZN33_INTERNAL_59488ced_4_k_cu__Z1gRKf4cuda3std3__435_GLOBAL__N__59488ced_4_k_cu__Z1gRKf6ignoreE,@object
	.size		_ZN33_INTERNAL_59488ced_4_k_cu__Z1gRKf4cuda3std3__435_GLOBAL__N__59488ced_4_k_cu__Z1gRKf6ignoreE,(_ZN33_INTERNAL_59488ced_4_k_cu__Z1gRKf4cuda3std6ranges3__45__cpo4dataE - _ZN33_INTERNAL_59488ced_4_k_cu__Z1gRKf4cuda3std3__435_GLOBAL__N__59488ced_4_k_cu__Z1gRKf6ignoreE)
_ZN33_INTERNAL_59488ced_4_k_cu__Z1gRKf4cuda3std3__435_GLOBAL__N__59488ced_4_k_cu__Z1gRKf6ignoreE:
	.zero		1
	.type		_ZN33_INTERNAL_59488ced_4_k_cu__Z1gRKf4cuda3std6ranges3__45__cpo4dataE,@object
	.size		_ZN33_INTERNAL_59488ced_4_k_cu__Z1gRKf4cuda3std6ranges3__45__cpo4dataE,(_ZN33_INTERNAL_59488ced_4_k_cu__Z1gRKf6thrust24THRUST_300001_SM_1000_NS12placeholders2_1E - _ZN33_INTERNAL_59488ced_4_k_cu__Z1gRKf4cuda3std6ranges3__45__cpo4dataE)
_ZN33_INTERNAL_59488ced_4_k_cu__Z1gRKf4cuda3std6ranges3__45__cpo4dataE:
	.zero		1
	.type		_ZN33_INTERNAL_59488ced_4_k_cu__Z1gRKf6thrust24THRUST_300001_SM_1000_NS12placeholders2_1E,@object
	.size		_ZN33_INTERNAL_59488ced_4_k_cu__Z1gRKf6thrust24THRUST_300001_SM_1000_NS12placeholders2_1E,(_ZN33_INTERNAL_59488ced_4_k_cu__Z1gRKf4cuda3std3__45__cpo5beginE - _ZN33_INTERNAL_59488ced_4_k_cu__Z1gRKf6thrust24THRUST_300001_SM_1000_NS12placeholders2_1E)
_ZN33_INTERNAL_59488ced_4_k_cu__Z1gRKf6thrust24THRUST_300001_SM_1000_NS12placeholders2_1E:
	.zero		1
	.type		_ZN33_INTERNAL_59488ced_4_k_cu__Z1gRKf4cuda3std3__45__cpo5beginE,@object
	.size		_ZN33_INTERNAL_59488ced_4_k_cu__Z1gRKf4cuda3std3__45__cpo5beginE,(_ZN33_INTERNAL_59488ced_4_k_cu__Z1gRKf4cuda3std6ranges3__45__cpo5beginE - _ZN33_INTERNAL_59488ced_4_k_cu__Z1gRKf4cuda3std3__45__cpo5beginE)
_ZN33_INTERNAL_59488ced_4_k_cu__Z1gRKf4cuda3std3__45__cpo5beginE:
	.zero		1
	.type		_ZN33_INTERNAL_59488ced_4_k_cu__Z1gRKf4cuda3std6ranges3__45__cpo5beginE,@object
	.size		_ZN33_INTERNAL_59488ced_4_k_cu__Z1gRKf4cuda3std6ranges3__45__cpo5beginE,(_ZN33_INTERNAL_59488ced_4_k_cu__Z1gRKf6thrust24THRUST_300001_SM_1000_NS12placeholders2_5E - _ZN33_INTERNAL_59488ced_4_k_cu__Z1gRKf4cuda3std6ranges3__45__cpo5beginE)
_ZN33_INTERNAL_59488ced_4_k_cu__Z1gRKf4cuda3std6ranges3__45__cpo5beginE:
	.zero		1
	.type		_ZN33_INTERNAL_59488ced_4_k_cu__Z1gRKf6thrust24THRUST_300001_SM_1000_NS12placeholders2_5E,@object
	.size		_ZN33_INTERNAL_59488ced_4_k_cu__Z1gRKf6thrust24THRUST_300001_SM_1000_NS12placeholders2_5E,(_ZN33_INTERNAL_59488ced_4_k_cu__Z1gRKf4cuda3std3__45__cpo6rbeginE - _ZN33_INTERNAL_59488ced_4_k_cu__Z1gRKf6thrust24THRUST_300001_SM_1000_NS12placeholders2_5E)
_ZN33_INTERNAL_59488ced_4_k_cu__Z1gRKf6thrust24THRUST_300001_SM_1000_NS12placeholders2_5E:
	.zero		1
	.type		_ZN33_INTERNAL_59488ced_4_k_cu__Z1gRKf4cuda3std3__45__cpo6rbeginE,@object
	.size		_ZN33_INTERNAL_59488ced_4_k_cu__Z1gRKf4cuda3std3__45__cpo6rbeginE,(_ZN33_INTERNAL_59488ced_4_k_cu__Z1gRKf4cuda3std6ranges3__45__cpo7advanceE - _ZN33_INTERNAL_59488ced_4_k_cu__Z1gRKf4cuda3std3__45__cpo6rbeginE)
_ZN33_INTERNAL_59488ced_4_k_cu__Z1gRKf4cuda3std3__45__cpo6rbeginE:
	.zero		1
	.type		_ZN33_INTERNAL_59488ced_4_k_cu__Z1gRKf4cuda3std6ranges3__45__cpo7advanceE,@object
	.size		_ZN33_INTERNAL_59488ced_4_k_cu__Z1gRKf4cuda3std6ranges3__45__cpo7advanceE,(_ZN33_INTERNAL_59488ced_4_k_cu__Z1gRKf4cuda3std3__47nulloptE - _ZN33_INTERNAL_59488ced_4_k_cu__Z1gRKf4cuda3std6ranges3__45__cpo7advanceE)
_ZN33_INTERNAL_59488ced_4_k_cu__Z1gRKf4cuda3std6ranges3__45__cpo7advanceE:
	.zero		1
	.type		_ZN33_INTERNAL_59488ced_4_k_cu__Z1gRKf4cuda3std3__47nulloptE,@object
	.size		_ZN33_INTERNAL_59488ced_4_k_cu__Z1gRKf4cuda3std3__47nulloptE,(_ZN33_INTERNAL_59488ced_4_k_cu__Z1gRKf4cuda3std6ranges3__45__cpo8distanceE - _ZN33_INTERNAL_59488ced_4_k_cu__Z1gRKf4cuda3std3__47nulloptE)
_ZN33_INTERNAL_59488ced_4_k_cu__Z1gRKf4cuda3std3__47nulloptE:
	.zero		1
	.type		_ZN33_INTERNAL_59488ced_4_k_cu__Z1gRKf4cuda3std6ranges3__45__cpo8distanceE,@object
	.size		_ZN33_INTERNAL_59488ced_4_k_cu__Z1gRKf4cuda3std6ranges3__45__cpo8distanceE,(_ZN33_INTERNAL_59488ced_4_k_cu__Z1gRKf6thrust24THRUST_300001_SM_1000_NS12placeholders3_10E - _ZN33_INTERNAL_59488ced_4_k_cu__Z1gRKf4cuda3std6ranges3__45__cpo8distanceE)
_ZN33_INTERNAL_59488ced_4_k_cu__Z1gRKf4cuda3std6ranges3__45__cpo8distanceE:
	.zero		1
	.type		_ZN33_INTERNAL_59488ced_4_k_cu__Z1gRKf6thrust24THRUST_300001_SM_1000_NS12placeholders3_10E,@object
	.size		_ZN33_INTERNAL_59488ced_4_k_cu__Z1gRKf6thrust24THRUST_300001_SM_1000_NS12placeholders3_10E,(_ZN33_INTERNAL_59488ced_4_k_cu__Z1gRKf4cuda3std3__419piecewise_constructE - _ZN33_INTERNAL_59488ced_4_k_cu__Z1gRKf6thrust24THRUST_300001_SM_1000_NS12placeholders3_10E)
_ZN33_INTERNAL_59488ced_4_k_cu__Z1gRKf6thrust24THRUST_300001_SM_1000_NS12placeholders3_10E:
	.zero		1
	.type		_ZN33_INTERNAL_59488ced_4_k_cu__Z1gRKf4cuda3std3__419piecewise_constructE,@object
	.size		_ZN33_INTERNAL_59488ced_4_k_cu__Z1gRKf4cuda3std3__419piecewise_constructE,(_ZN33_INTERNAL_59488ced_4_k_cu__Z1gRKf4cuda3std6ranges3__45__cpo5cdataE - _ZN33_INTERNAL_59488ced_4_k_cu__Z1gRKf4cuda3std3__419piecewise_constructE)
_ZN33_INTERNAL_59488ced_4_k_cu__Z1gRKf4cuda3std3__419piecewise_constructE:
	.zero		1
	.type		_ZN33_INTERNAL_59488ced_4_k_cu__Z1gRKf4cuda3std6ranges3__45__cpo5cdataE,@object
	.size		_ZN33_INTERNAL_59488ced_4_k_cu__Z1gRKf4cuda3std6ranges3__45__cpo5cdataE,(_ZN33_INTERNAL_59488ced_4_k_cu__Z1gRKf6thrust24THRUST_300001_SM_1000_NS12placeholders2_2E - _ZN33_INTERNAL_59488ced_4_k_cu__Z1gRKf4cuda3std6ranges3__45__cpo5cdataE)
_ZN33_INTERNAL_59488ced_4_k_cu__Z1gRKf4cuda3std6ranges3__45__cpo5cdataE:
	.zero		1
	.type		_ZN33_INTERNAL_59488ced_4_k_cu__Z1gRKf6thrust24THRUST_300001_SM_1000_NS12placeholders2_2E,@object
	.size		_ZN33_INTERNAL_59488ced_4_k_cu__Z1gRKf6thrust24THRUST_300001_SM_1000_NS12placeholders2_2E,(_ZN33_INTERNAL_59488ced_4_k_cu__Z1gRKf4cuda3std3__45__cpo3endE - _ZN33_INTERNAL_59488ced_4_k_cu__Z1gRKf6thrust24THRUST_300001_SM_1000_NS12placeholders2_2E)
_ZN33_INTERNAL_59488ced_4_k_cu__Z1gRKf6thrust24THRUST_300001_SM_1000_NS12placeholders2_2E:
	.zero		1
	.type		_ZN33_INTERNAL_59488ced_4_k_cu__Z1gRKf4cuda3std3__45__cpo3endE,@object
	.size		_ZN33_INTERNAL_59488ced_4_k_cu__Z1gRKf4cuda3std3__45__cpo3endE,(_ZN33_INTERNAL_59488ced_4_k_cu__Z1gRKf4cuda3std6ranges3__45__cpo3endE - _ZN33_INTERNAL_59488ced_4_k_cu__Z1gRKf4cuda3std3__45__cpo3endE)
_ZN33_INTERNAL_59488ced_4_k_cu__Z1gRKf4cuda3std3__45__cpo3endE:
	.zero		1
	.type		_ZN33_INTERNAL_59488ced_4_k_cu__Z1gRKf4cuda3std6ranges3__45__cpo3endE,@object
	.size		_ZN33_INTERNAL_59488ced_4_k_cu__Z1gRKf4cuda3std6ranges3__45__cpo3endE,(_ZN33_INTERNAL_59488ced_4_k_cu__Z1gRKf6thrust24THRUST_300001_SM_1000_NS12placeholders2_6E - _ZN33_INTERNAL_59488ced_4_k_cu__Z1gRKf4cuda3std6ranges3__45__cpo3endE)
_ZN33_INTERNAL_59488ced_4_k_cu__Z1gRKf4cuda3std6ranges3__45__cpo3endE:
	.zero		1
	.type		_ZN33_INTERNAL_59488ced_4_k_cu__Z1gRKf6thrust24THRUST_300001_SM_1000_NS12placeholders2_6E,@object
	.size		_ZN33_INTERNAL_59488ced_4_k_cu__Z1gRKf6thrust24THRUST_300001_SM_1000_NS12placeholders2_6E,(_ZN33_INTERNAL_59488ced_4_k_cu__Z1gRKf4cuda3std3__45__cpo4rendE - _ZN33_INTERNAL_59488ced_4_k_cu__Z1gRKf6thrust24THRUST_300001_SM_1000_NS12placeholders2_6E)
_ZN33_INTERNAL_59488ced_4_k_cu__Z1gRKf6thrust24THRUST_300001_SM_1000_NS12placeholders2_6E:
	.zero		1
	.type		_ZN33_INTERNAL_59488ced_4_k_cu__Z1gRKf4cuda3std3__45__cpo4rendE,@object
	.size		_ZN33_INTERNAL_59488ced_4_k_cu__Z1gRKf4cuda3std3__45__cpo4rendE,(_ZN33_INTERNAL_59488ced_4_k_cu__Z1gRKf4cuda3std6ranges3__45__cpo9iter_swapE - _ZN33_INTERNAL_59488ced_4_k_cu__Z1gRKf4cuda3std3__45__cpo4rendE)
_ZN33_INTERNAL_59488ced_4_k_cu__Z1gRKf4cuda3std3__45__cpo4rendE:
	.zero		1
	.type		_ZN33_INTERNAL_59488ced_4_k_cu__Z1gRKf4cuda3std6ranges3__45__cpo9iter_swapE,@object
	.size		_ZN33_INTERNAL_59488ced_4_k_cu__Z1gRKf4cuda3std6ranges3__45__cpo9iter_swapE,(_ZN33_INTERNAL_59488ced_4_k_cu__Z1gRKf4cuda3std3__48unexpectE - _ZN33_INTERNAL_59488ced_4_k_cu__Z1gRKf4cuda3std6ranges3__45__cpo9iter_swapE)
_ZN33_INTERNAL_59488ced_4_k_cu__Z1gRKf4cuda3std6ranges3__45__cpo9iter_swapE:
	.zero		1
	.type		_ZN33_INTERNAL_59488ced_4_k_cu__Z1gRKf4cuda3std3__48unexpectE,@object
	.size		_ZN33_INTERNAL_59488ced_4_k_cu__Z1gRKf4cuda3std3__48unexpectE,(_ZN33_INTERNAL_59488ced_4_k_cu__Z1gRKf6thrust24THRUST_300001_SM_1000_NS8cuda_cub3parE - _ZN33_INTERNAL_59488ced_4_k_cu__Z1gRKf4cuda3std3__48unexpectE)
_ZN33_INTERNAL_59488ced_4_k_cu__Z1gRKf4cuda3std3__48unexpectE:
	.zero		1
	.type		_ZN33_INTERNAL_59488ced_4_k_cu__Z1gRKf6thrust24THRUST_300001_SM_1000_NS8cuda_cub3parE,@object
	.size		_ZN33_INTERNAL_59488ced_4_k_cu__Z1gRKf6thrust24THRUST_300001_SM_1000_NS8cuda_cub3parE,(_ZN33_INTERNAL_59488ced_4_k_cu__Z1gRKf6thrust24THRUST_300001_SM_1000_NS12placeholders2_4E - _ZN33_INTERNAL_59488ced_4_k_cu__Z1gRKf6thrust24THRUST_300001_SM_1000_NS8cuda_cub3parE)
_ZN33_INTERNAL_59488ced_4_k_cu__Z1gRKf6thrust24THRUST_300001_SM_1000_NS8cuda_cub3parE:
	.zero		1
	.type		_ZN33_INTERNAL_59488ced_4_k_cu__Z1gRKf6thrust24THRUST_300001_SM_1000_NS12placeholders2_4E,@object
	.size		_ZN33_INTERNAL_59488ced_4_k_cu__Z1gRKf6thrust24THRUST_300001_SM_1000_NS12placeholders2_4E,(_ZN33_INTERNAL_59488ced_4_k_cu__Z1gRKf4cuda3std3__45__cpo4cendE - _ZN33_INTERNAL_59488ced_4_k_cu__Z1gRKf6thrust24THRUST_300001_SM_1000_NS12placeholders2_4E)
_ZN33_INTERNAL_59488ced_4_k_cu__Z1gRKf6thrust24THRUST_300001_SM_1000_NS12placeholders2_4E:
	.zero		1
	.type		_ZN33_INTERNAL_59488ced_4_k_cu__Z1gRKf4cuda3std3__45__cpo4cendE,@object
	.size		_ZN33_INTERNAL_59488ced_4_k_cu__Z1gRKf4cuda3std3__45__cpo4cendE,(_ZN33_INTERNAL_59488ced_4_k_cu__Z1gRKf4cuda3std6ranges3__45__cpo4cendE - _ZN33_INTERNAL_59488ced_4_k_cu__Z1gRKf4cuda3std3__45__cpo4cendE)
_ZN33_INTERNAL_59488ced_4_k_cu__Z1gRKf4cuda3std3__45__cpo4cendE:
	.zero		1
	.type		_ZN33_INTERNAL_59488ced_4_k_cu__Z1gRKf4cuda3std6ranges3__45__cpo4cendE,@object
	.size		_ZN33_INTERNAL_59488ced_4_k_cu__Z1gRKf4cuda3std6ranges3__45__cpo4cendE,(_ZN33_INTERNAL_59488ced_4_k_cu__Z1gRKf4cuda3std3__420unreachable_sentinelE - _ZN33_INTERNAL_59488ced_4_k_cu__Z1gRKf4cuda3std6ranges3__45__cpo4cendE)
_ZN33_INTERNAL_59488ced_4_k_cu__Z1gRKf4cuda3std6ranges3__45__cpo4cendE:
	.zero		1
	.type		_ZN33_INTERNAL_59488ced_4_k_cu__Z1gRKf4cuda3std3__420unreachable_sentinelE,@object
	.size		_ZN33_INTERNAL_59488ced_4_k_cu__Z1gRKf4cuda3std3__420unreachable_sentinelE,(_ZN33_INTERNAL_59488ced_4_k_cu__Z1gRKf4cuda3std6ranges3__45__cpo5ssizeE - _ZN33_INTERNAL_59488ced_4_k_cu__Z1gRKf4cuda3std3__420unreachable_sentinelE)
_ZN33_INTERNAL_59488ced_4_k_cu__Z1gRKf4cuda3std3__420unreachable_sentinelE:
	.zero		1
	.type		_ZN33_INTERNAL_59488ced_4_k_cu__Z1gRKf4cuda3std6ranges3__45__cpo5ssizeE,@object
	.size		_ZN33_INTERNAL_59488ced_4_k_cu__Z1gRKf4cuda3std6ranges3__45__cpo5ssizeE,(_ZN33_INTERNAL_59488ced_4_k_cu__Z1gRKf6thrust24THRUST_300001_SM_1000_NS12placeholders2_8E - _ZN33_INTERNAL_59488ced_4_k_cu__Z1gRKf4cuda3std6ranges3__45__cpo5ssizeE)
_ZN33_INTERNAL_59488ced_4_k_cu__Z1gRKf4cuda3std6ranges3__45__cpo5ssizeE:
	.zero		1
	.type		_ZN33_INTERNAL_59488ced_4_k_cu__Z1gRKf6thrust24THRUST_300001_SM_1000_NS12placeholders2_8E,@object
	.size		_ZN33_INTERNAL_59488ced_4_k_cu__Z1gRKf6thrust24THRUST_300001_SM_1000_NS12placeholders2_8E,(_ZN33_INTERNAL_59488ced_4_k_cu__Z1gRKf4cuda3std3__45__cpo5crendE - _ZN33_INTERNAL_59488ced_4_k_cu__Z1gRKf6thrust24THRUST_300001_SM_1000_NS12placeholders2_8E)
_ZN33_INTERNAL_59488ced_4_k_cu__Z1gRKf6thrust24THRUST_300001_SM_1000_NS12placeholders2_8E:
	.zero		1
	.type		_ZN33_INTERNAL_59488ced_4_k_cu__Z1gRKf4cuda3std3__45__cpo5crendE,@object
	.size		_ZN33_INTERNAL_59488ced_4_k_cu__Z1gRKf4cuda3std3__45__cpo5crendE,(_ZN33_INTERNAL_59488ced_4_k_cu__Z1gRKf4cuda3std6ranges3__45__cpo4prevE - _ZN33_INTERNAL_59488ced_4_k_cu__Z1gRKf4cuda3std3__45__cpo5crendE)
_ZN33_INTERNAL_59488ced_4_k_cu__Z1gRKf4cuda3std3__45__cpo5crendE:
	.zero		1
	.type		_ZN33_INTERNAL_59488ced_4_k_cu__Z1gRKf4cuda3std6ranges3__45__cpo4prevE,@object
	.size		_ZN33_INTERNAL_59488ced_4_k_cu__Z1gRKf4cuda3std6ranges3__45__cpo4prevE,(_ZN33_INTERNAL_59488ced_4_k_cu__Z1gRKf4cuda3std6ranges3__45__cpo9iter_moveE - _ZN33_INTERNAL_59488ced_4_k_cu__Z1gRKf4cuda3std6ranges3__45__cpo4prevE)
_ZN33_INTERNAL_59488ced_4_k_cu__Z1gRKf4cuda3std6ranges3__45__cpo4prevE:
	.zero		1
	.type		_ZN33_INTERNAL_59488ced_4_k_cu__Z1gRKf4cuda3std6ranges3__45__cpo9iter_moveE,@object
	.size		_ZN33_INTERNAL_59488ced_4_k_cu__Z1gRKf4cuda3std6ranges3__45__cpo9iter_moveE,(_ZN33_INTERNAL_59488ced_4_k_cu__Z1gRKf6thrust24THRUST_300001_SM_1000_NS6system6detail10sequential3seqE - _ZN33_INTERNAL_59488ced_4_k_cu__Z1gRKf4cuda3std6ranges3__45__cpo9iter_moveE)
_ZN33_INTERNAL_59488ced_4_k_cu__Z1gRKf4cuda3std6ranges3__45__cpo9iter_moveE:
	.zero		1
	.type		_ZN33_INTERNAL_59488ced_4_k_cu__Z1gRKf6thrust24THRUST_300001_SM_1000_NS6system6detail10sequential3seqE,@object
	.size		_ZN33_INTERNAL_59488ced_4_k_cu__Z1gRKf6thrust24THRUST_300001_SM_1000_NS6system6detail10sequential3seqE,(.L_32 - _ZN33_INTERNAL_59488ced_4_k_cu__Z1gRKf6thrust24THRUST_300001_SM_1000_NS6system6detail10sequential3seqE)
_ZN33_INTERNAL_59488ced_4_k_cu__Z1gRKf6thrust24THRUST_300001_SM_1000_NS6system6detail10sequential3seqE:
	.zero		1
.L_32:


//--------------------- .nv.constant0._ZN3cub18CUB_300001_SM_10006detail9transform16transform_kernelINS2_10policy_hubILb1EN4cuda3std3__45tupleIJN6thrust24THRUST_300001_SM_1000_NS6detail15normal_iteratorINSA_10device_ptrIfEEEEEEEE10policy1000Ei7functorSF_JPfEEEvT0_iT1_T2_DpNS2_10kernel_argIT3_EE --------------------------
	.section	.nv.constant0._ZN3cub18CUB_300001_SM_10006detail9transform16transform_kernelINS2_10policy_hubILb1EN4cuda3std3__45tupleIJN6thrust24THRUST_300001_SM_1000_NS6detail15normal_iteratorINSA_10device_ptrIfEEEEEEEE10policy1000Ei7functorSF_JPfEEEvT0_iT1_T2_DpNS2_10kernel_argIT3_EE,"a",@progbits
	.sectionflags	@""
	.align	4
.nv.constant0._ZN3cub18CUB_300001_SM_10006detail9transform16transform_kernelINS2_10policy_hubILb1EN4cuda3std3__45tupleIJN6thrust24THRUST_300001_SM_1000_NS6detail15normal_iteratorINSA_10device_ptrIfEEEEEEEE10policy1000Ei7functorSF_JPfEEEvT0_iT1_T2_DpNS2_10kernel_argIT3_EE:
	.zero		936


//--------------------- .nv.constant0._ZN3cub18CUB_300001_SM_10006detail9transform16transform_kernelINS2_10policy_hubILb1EN4cuda3std3__45tupleIJN6thrust24THRUST_300001_SM_1000_NS6detail15normal_iteratorINSA_10device_ptrIfEEEEEEEE10policy1000El7functorSF_JPfEEEvT0_iT1_T2_DpNS2_10kernel_argIT3_EE --------------------------
	.section	.nv.constant0._ZN3cub18CUB_300001_SM_10006detail9transform16transform_kernelINS2_10policy_hubILb1EN4cuda3std3__45tupleIJN6thrust24THRUST_300001_SM_1000_NS6detail15normal_iteratorINSA_10device_ptrIfEEEEEEEE10policy1000El7functorSF_JPfEEEvT0_iT1_T2_DpNS2_10kernel_argIT3_EE,"a",@progbits
	.sectionflags	@""
	.align	4
.nv.constant0._ZN3cub18CUB_300001_SM_10006detail9transform16transform_kernelINS2_10policy_hubILb1EN4cuda3std3__45tupleIJN6thrust24THRUST_300001_SM_1000_NS6detail15normal_iteratorINSA_10device_ptrIfEEEEEEEE10policy1000El7functorSF_JPfEEEvT0_iT1_T2_DpNS2_10kernel_argIT3_EE:
	.zero		944


//--------------------- .nv.constant0._ZN3cub18CUB_300001_SM_10006detail8for_each13static_kernelINS2_12policy_hub_t12policy_500_tEmN6thrust24THRUST_300001_SM_1000_NS8cuda_cub20__uninitialized_fill7functorINS7_10device_ptrIfEEfEEEEvT0_T1_ --------------------------
	.section	.nv.constant0._ZN3cub18CUB_300001_SM_10006detail8for_each13static_kernelINS2_12policy_hub_t12policy_500_tEmN6thrust24THRUST_300001_SM_1000_NS8cuda_cub20__uninitialized_fill7functorINS7_10device_ptrIfEEfEEEEvT0_T1_,"a",@progbits
	.sectionflags	@""
	.align	4
.nv.constant0._ZN3cub18CUB_300001_SM_10006detail8for_each13static_kernelINS2_12policy_hub_t12policy_500_tEmN6thrust24THRUST_300001_SM_1000_NS8cuda_cub20__uninitialized_fill7functorINS7_10device_ptrIfEEfEEEEvT0_T1_:
	.zero		920


//--------------------- .nv.constant0._ZN3cub18CUB_300001_SM_10006detail8for_each13static_kernelINS2_12policy_hub_t12policy_500_tEmN6thrust24THRUST_300001_SM_1000_NS8cuda_cub20__uninitialized_copy7functorINS7_6detail15normal_iteratorINS7_10device_ptrIfEEEENS7_7pointerIfNS8_3tagENS7_11use_defaultESI_EEEEEEvT0_T1_ --------------------------
	.section	.nv.constant0._ZN3cub18CUB_300001_SM_10006detail8for_each13static_kernelINS2_12policy_hub_t12policy_500_tEmN6thrust24THRUST_300001_SM_1000_NS8cuda_cub20__uninitialized_copy7functorINS7_6detail15normal_iteratorINS7_10device_ptrIfEEEENS7_7pointerIfNS8_3tagENS7_11use_defaultESI_EEEEEEvT0_T1_,"a",@progbits
	.sectionflags	@""
	.align	4
.nv.constant0._ZN3cub18CUB_300001_SM_10006detail8for_each13static_kernelINS2_12policy_hub_t12policy_500_tEmN6thrust24THRUST_300001_SM_1000_NS8cuda_cub20__uninitialized_copy7functorINS7_6detail15normal_iteratorINS7_10device_ptrIfEEEENS7_7pointerIfNS8_3tagENS7_11use_defaultESI_EEEEEEvT0_T1_:
	.zero		920


//--------------------- .nv.constant0._ZN3cub18CUB_300001_SM_10006detail11EmptyKernelIvEEvv --------------------------
	.section	.nv.constant0._ZN3cub18CUB_300001_SM_10006detail11EmptyKernelIvEEvv,"a",@progbits
	.sectionflags	@""
	.align	4
.nv.constant0._ZN3cub18CUB_300001_SM_10006detail11EmptyKernelIvEEvv:
	.zero		896


//--------------------- SYMBOLS --------------------------

	.type		.nv.reservedSmem.offset0,@object
	.size		.nv.reservedSmem.offset0,0x4
